def attn_fwd(
    Q,
    K,
    V,
    Out,
    Lse,
    sm_scale,
    stride_qz,
    stride_qh,
    stride_qm,
    stride_qk,
    stride_kz,
    stride_kh,
    stride_kn,
    stride_kk,
    stride_vz,
    stride_vh,
    stride_vn,
    stride_vk,
    stride_oz,
    stride_oh,
    stride_om,
    stride_ok,
    seqlen_q,
    seqlen_k,
    BLOCK_M: tl.constexpr,
    BLOCK_N: tl.constexpr,
    HEAD_DIM: tl.constexpr,
    CAUSAL: tl.constexpr,
):
    start_m = tl.program_id(0)
    off_hz = tl.program_id(1)
    q_off = off_hz * stride_qh
    k_off = off_hz * stride_kh
    v_off = off_hz * stride_vh
    offs_m = start_m * BLOCK_M + tl.arange(0, BLOCK_M)
    offs_d = tl.arange(0, HEAD_DIM)
    offs_n = tl.arange(0, BLOCK_N)
    q_ptrs = Q + q_off + offs_m[:, None] * stride_qm + offs_d[None, :] * stride_qk
    k_ptrs = K + k_off + offs_d[:, None] * stride_kk + offs_n[None, :] * stride_kn
    v_ptrs = V + v_off + offs_n[:, None] * stride_vn + offs_d[None, :] * stride_vk
    m_i = tl.full([BLOCK_M], float("-inf"), dtype=tl.float32)
    l_i = tl.zeros([BLOCK_M], dtype=tl.float32) + 1.0
    acc = tl.zeros([BLOCK_M, HEAD_DIM], dtype=tl.float32)
    q = tl.load(q_ptrs)
    acc, l_i, m_i = _attn_fwd_inner(
        acc,
        l_i,
        m_i,
        q,
        k_ptrs,
        v_ptrs,
        sm_scale,
        stride_kn,
        stride_vn,
        start_m,
        seqlen_k,
        BLOCK_M,
        BLOCK_N,
        HEAD_DIM,
        CAUSAL,
    )
    acc = acc / l_i[:, None]
    lse = m_i + tl.math.log2(l_i) / 1.4426950408889634
    o_ptrs = (
        Out
        + off_hz * stride_oh
        + offs_m[:, None] * stride_om
        + offs_d[None, :] * stride_ok
    )
    tl.store(o_ptrs, acc.to(Out.dtype.element_ty))
    tl.store(Lse + off_hz * seqlen_q + offs_m, lse)

# config = {"BLOCK_M": 64, "BLOCK_N": 64, "HEAD_DIM": 128, "arch": "sm_80", "causal": false, "dtype": "bf16", "num_stages": 4, "num_warps": 4}
# arch = sm_80


// ===== COMPILED SASS (sm_80) =====

	.target	sm_80

	.elftype	@"ET_EXEC"


//--------------------- .note.nv.tkinfo           --------------------------
	.section	.note.nv.tkinfo,"",@"SHT_NOTE"
	.sectionflags	@"SHF_NOTE_NV_TKINFO"
	.tkinfo
        /*0018*/ 	.word	0x00000002
        /*0030*/ 	.string	""
        /*0030*/ 	.string	"ptxas"
        /*0030*/ 	.string	"Cuda compilation tools, release 13.0, V13.0.88"
        /*0030*/ 	.string	"Build cuda_13.0.r13.0/compiler.36424714_0"
        /*0030*/ 	.string	"-v  -suppress-debug-info  -lineinfo  -arch sm_80 "



//--------------------- .note.nv.cuinfo           --------------------------
	.section	.note.nv.cuinfo,"",@"SHT_NOTE"
	.sectionflags	@"SHF_NOTE_NV_CUINFO"
        /*0018*/ 	.short	0x0002
        /*001a*/ 	.short	0x0050
        /*001c*/ 	.short	0x0082
	.zero		2


//--------------------- .nv.info                  --------------------------
	.section	.nv.info,"",@"SHT_CUDA_INFO"
	.align	4


	//----- nvinfo : EIATTR_REGCOUNT
	.align		4
        /*0000*/ 	.byte	0x04, 0x2f
        /*0002*/ 	.short	(.L_2 - .L_1)
	.align		4
.L_1:
        /*0004*/ 	.word	index@(attn_fwd)
        /*0008*/ 	.word	0x000000ff


	//----- nvinfo : EIATTR_FRAME_SIZE
	.align		4
.L_2:
        /*000c*/ 	.byte	0x04, 0x11
        /*000e*/ 	.short	(.L_4 - .L_3)
	.align		4
.L_3:
        /*0010*/ 	.word	index@(attn_fwd)
        /*0014*/ 	.word	0x00000340


	//----- nvinfo : EIATTR_MIN_STACK_SIZE
	.align		4
.L_4:
        /*0018*/ 	.byte	0x04, 0x12
        /*001a*/ 	.short	(.L_6 - .L_5)
	.align		4
.L_5:
        /*001c*/ 	.word	index@(attn_fwd)
        /*0020*/ 	.word	0x00000340
.L_6:


//--------------------- .nv.info.attn_fwd         --------------------------
	.section	.nv.info.attn_fwd,"",@"SHT_CUDA_INFO"
	.sectionflags	@""
	.align	4


	//----- nvinfo : EIATTR_CUDA_API_VERSION
	.align		4
        /*0000*/ 	.byte	0x04, 0x37
        /*0002*/ 	.short	(.L_8 - .L_7)
.L_7:
        /*0004*/ 	.word	0x00000082


	//----- nvinfo : EIATTR_SW2861232_WAR
	.align		4
.L_8:
        /*0008*/ 	.byte	0x01, 0x35
	.zero		2


	//----- nvinfo : EIATTR_PARAM_CBANK
	.align		4
        /*000c*/ 	.byte	0x04, 0x0a
        /*000e*/ 	.short	(.L_10 - .L_9)
	.align		4
.L_9:
        /*0010*/ 	.word	index@(.nv.constant0.attn_fwd)
        /*0014*/ 	.short	0x0160
        /*0016*/ 	.short	0x0088


	//----- nvinfo : EIATTR_CBANK_PARAM_SIZE
	.align		4
.L_10:
        /*0018*/ 	.byte	0x03, 0x19
        /*001a*/ 	.short	0x0088


	//----- nvinfo : EIATTR_KPARAM_INFO
	.align		4
        /*001c*/ 	.byte	0x04, 0x17
        /*001e*/ 	.short	(.L_12 - .L_11)
.L_11:
        /*0020*/ 	.word	0x00000000
        /*0024*/ 	.short	0x0019
        /*0026*/ 	.short	0x0080
        /*0028*/ 	.byte	0x00, 0xf4, 0x21, 0x00


	//----- nvinfo : EIATTR_KPARAM_INFO
	.align		4
.L_12:
        /*002c*/ 	.byte	0x04, 0x17
        /*002e*/ 	.short	(.L_14 - .L_13)
.L_13:
        /*0030*/ 	.word	0x00000000
        /*0034*/ 	.short	0x0018
        /*0036*/ 	.short	0x0078
        /*0038*/ 	.byte	0x00, 0xf4, 0x21, 0x00


	//----- nvinfo : EIATTR_KPARAM_INFO
	.align		4
.L_14:
        /*003c*/ 	.byte	0x04, 0x17
        /*003e*/ 	.short	(.L_16 - .L_15)
.L_15:
        /*0040*/ 	.word	0x00000000
        /*0044*/ 	.short	0x0017
        /*0046*/ 	.short	0x0070
        /*0048*/ 	.byte	0x00, 0xf0, 0x11, 0x00


	//----- nvinfo : EIATTR_KPARAM_INFO
	.align		4
.L_16:
        /*004c*/ 	.byte	0x04, 0x17
        /*004e*/ 	.short	(.L_18 - .L_17)
.L_17:
        /*0050*/ 	.word	0x00000000
        /*0054*/ 	.short	0x0016
        /*0056*/ 	.short	0x006c
        /*0058*/ 	.byte	0x00, 0xf0, 0x11, 0x00


	//----- nvinfo : EIATTR_KPARAM_INFO
	.align		4
.L_18:
        /*005c*/ 	.byte	0x04, 0x17
        /*005e*/ 	.short	(.L_20 - .L_19)
.L_19:
        /*0060*/ 	.word	0x00000000
        /*0064*/ 	.short	0x0015
        /*0066*/ 	.short	0x0068
        /*0068*/ 	.byte	0x00, 0xf0, 0x11, 0x00


	//----- nvinfo : EIATTR_KPARAM_INFO
	.align		4
.L_20:
        /*006c*/ 	.byte	0x04, 0x17
        /*006e*/ 	.short	(.L_22 - .L_21)
.L_21:
        /*0070*/ 	.word	0x00000000
        /*0074*/ 	.short	0x0014
        /*0076*/ 	.short	0x0064
        /*0078*/ 	.byte	0x00, 0xf0, 0x11, 0x00


	//----- nvinfo : EIATTR_KPARAM_INFO
	.align		4
.L_22:
        /*007c*/ 	.byte	0x04, 0x17
        /*007e*/ 	.short	(.L_24 - .L_23)
.L_23:
        /*0080*/ 	.word	0x00000000
        /*0084*/ 	.short	0x0013
        /*0086*/ 	.short	0x0060
        /*0088*/ 	.byte	0x00, 0xf0, 0x11, 0x00


	//----- nvinfo : EIATTR_KPARAM_INFO
	.align		4
.L_24:
        /*008c*/ 	.byte	0x04, 0x17
        /*008e*/ 	.short	(.L_26 - .L_25)
.L_25:
        /*0090*/ 	.word	0x00000000
        /*0094*/ 	.short	0x0012
        /*0096*/ 	.short	0x005c
        /*0098*/ 	.byte	0x00, 0xf0, 0x11, 0x00


	//----- nvinfo : EIATTR_KPARAM_INFO
	.align		4
.L_26:
        /*009c*/ 	.byte	0x04, 0x17
        /*009e*/ 	.short	(.L_28 - .L_27)
.L_27:
        /*00a0*/ 	.word	0x00000000
        /*00a4*/ 	.short	0x0011
        /*00a6*/ 	.short	0x0058
        /*00a8*/ 	.byte	0x00, 0xf0, 0x11, 0x00


	//----- nvinfo : EIATTR_KPARAM_INFO
	.align		4
.L_28:
        /*00ac*/ 	.byte	0x04, 0x17
        /*00ae*/ 	.short	(.L_30 - .L_29)
.L_29:
        /*00b0*/ 	.word	0x00000000
        /*00b4*/ 	.short	0x0010
        /*00b6*/ 	.short	0x0054
        /*00b8*/ 	.byte	0x00, 0xf0, 0x11, 0x00


	//----- nvinfo : EIATTR_KPARAM_INFO
	.align		4
.L_30:
        /*00bc*/ 	.byte	0x04, 0x17
        /*00be*/ 	.short	(.L_32 - .L_31)
.L_31:
        /*00c0*/ 	.word	0x00000000
        /*00c4*/ 	.short	0x000f
        /*00c6*/ 	.short	0x0050
        /*00c8*/ 	.byte	0x00, 0xf0, 0x11, 0x00


	//----- nvinfo : EIATTR_KPARAM_INFO
	.align		4
.L_32:
        /*00cc*/ 	.byte	0x04, 0x17
        /*00ce*/ 	.short	(.L_34 - .L_33)
.L_33:
        /*00d0*/ 	.word	0x00000000
        /*00d4*/ 	.short	0x000e
        /*00d6*/ 	.short	0x004c
        /*00d8*/ 	.byte	0x00, 0xf0, 0x11, 0x00


	//----- nvinfo : EIATTR_KPARAM_INFO
	.align		4
.L_34:
        /*00dc*/ 	.byte	0x04, 0x17
        /*00de*/ 	.short	(.L_36 - .L_35)
.L_35:
        /*00e0*/ 	.word	0x00000000
        /*00e4*/ 	.short	0x000d
        /*00e6*/ 	.short	0x0048
        /*00e8*/ 	.byte	0x00, 0xf0, 0x11, 0x00


	//----- nvinfo : EIATTR_KPARAM_INFO
	.align		4
.L_36:
        /*00ec*/ 	.byte	0x04, 0x17
        /*00ee*/ 	.short	(.L_38 - .L_37)
.L_37:
        /*00f0*/ 	.word	0x00000000
        /*00f4*/ 	.short	0x000c
        /*00f6*/ 	.short	0x0044
        /*00f8*/ 	.byte	0x00, 0xf0, 0x11, 0x00


	//----- nvinfo : EIATTR_KPARAM_INFO
	.align		4
.L_38:
        /*00fc*/ 	.byte	0x04, 0x17
        /*00fe*/ 	.short	(.L_40 - .L_39)
.L_39:
        /*0100*/ 	.word	0x00000000
        /*0104*/ 	.short	0x000b
        /*0106*/ 	.short	0x0040
        /*0108*/ 	.byte	0x00, 0xf0, 0x11, 0x00


	//----- nvinfo : EIATTR_KPARAM_INFO
	.align		4
.L_40:
        /*010c*/ 	.byte	0x04, 0x17
        /*010e*/ 	.short	(.L_42 - .L_41)
.L_41:
        /*0110*/ 	.word	0x00000000
        /*0114*/ 	.short	0x000a
        /*0116*/ 	.short	0x003c
        /*0118*/ 	.byte	0x00, 0xf0, 0x11, 0x00


	//----- nvinfo : EIATTR_KPARAM_INFO
	.align		4
.L_42:
        /*011c*/ 	.byte	0x04, 0x17
        /*011e*/ 	.short	(.L_44 - .L_43)
.L_43:
        /*0120*/ 	.word	0x00000000
        /*0124*/ 	.short	0x0009
        /*0126*/ 	.short	0x0038
        /*0128*/ 	.byte	0x00, 0xf0, 0x11, 0x00


	//----- nvinfo : EIATTR_KPARAM_INFO
	.align		4
.L_44:
        /*012c*/ 	.byte	0x04, 0x17
        /*012e*/ 	.short	(.L_46 - .L_45)
.L_45:
        /*0130*/ 	.word	0x00000000
        /*0134*/ 	.short	0x0008
        /*0136*/ 	.short	0x0034
        /*0138*/ 	.byte	0x00, 0xf0, 0x11, 0x00


	//----- nvinfo : EIATTR_KPARAM_INFO
	.align		4
.L_46:
        /*013c*/ 	.byte	0x04, 0x17
        /*013e*/ 	.short	(.L_48 - .L_47)
.L_47:
        /*0140*/ 	.word	0x00000000
        /*0144*/ 	.short	0x0007
        /*0146*/ 	.short	0x0030
        /*0148*/ 	.byte	0x00, 0xf0, 0x11, 0x00


	//----- nvinfo : EIATTR_KPARAM_INFO
	.align		4
.L_48:
        /*014c*/ 	.byte	0x04, 0x17
        /*014e*/ 	.short	(.L_50 - .L_49)
.L_49:
        /*0150*/ 	.word	0x00000000
        /*0154*/ 	.short	0x0006
        /*0156*/ 	.short	0x002c
        /*0158*/ 	.byte	0x00, 0xf0, 0x11, 0x00


	//----- nvinfo : EIATTR_KPARAM_INFO
	.align		4
.L_50:
        /*015c*/ 	.byte	0x04, 0x17
        /*015e*/ 	.short	(.L_52 - .L_51)
.L_51:
        /*0160*/ 	.word	0x00000000
        /*0164*/ 	.short	0x0005
        /*0166*/ 	.short	0x0028
        /*0168*/ 	.byte	0x00, 0xf0, 0x11, 0x00


	//----- nvinfo : EIATTR_KPARAM_INFO
	.align		4
.L_52:
        /*016c*/ 	.byte	0x04, 0x17
        /*016e*/ 	.short	(.L_54 - .L_53)
.L_53:
        /*0170*/ 	.word	0x00000000
        /*0174*/ 	.short	0x0004
        /*0176*/ 	.short	0x0020
        /*0178*/ 	.byte	0x00, 0xf4, 0x21, 0x00


	//----- nvinfo : EIATTR_KPARAM_INFO
	.align		4
.L_54:
        /*017c*/ 	.byte	0x04, 0x17
        /*017e*/ 	.short	(.L_56 - .L_55)
.L_55:
        /*0180*/ 	.word	0x00000000
        /*0184*/ 	.short	0x0003
        /*0186*/ 	.short	0x0018
        /*0188*/ 	.byte	0x00, 0xf4, 0x21, 0x00


	//----- nvinfo : EIATTR_KPARAM_INFO
	.align		4
.L_56:
        /*018c*/ 	.byte	0x04, 0x17
        /*018e*/ 	.short	(.L_58 - .L_57)
.L_57:
        /*0190*/ 	.word	0x00000000
        /*0194*/ 	.short	0x0002
        /*0196*/ 	.short	0x0010
        /*0198*/ 	.byte	0x00, 0xf4, 0x21, 0x00


	//----- nvinfo : EIATTR_KPARAM_INFO
	.align		4
.L_58:
        /*019c*/ 	.byte	0x04, 0x17
        /*019e*/ 	.short	(.L_60 - .L_59)
.L_59:
        /*01a0*/ 	.word	0x00000000
        /*01a4*/ 	.short	0x0001
        /*01a6*/ 	.short	0x0008
        /*01a8*/ 	.byte	0x00, 0xf4, 0x21, 0x00


	//----- nvinfo : EIATTR_KPARAM_INFO
	.align		4
.L_60:
        /*01ac*/ 	.byte	0x04, 0x17
        /*01ae*/ 	.short	(.L_62 - .L_61)
.L_61:
        /*01b0*/ 	.word	0x00000000
        /*01b4*/ 	.short	0x0000
        /*01b6*/ 	.short	0x0000
        /*01b8*/ 	.byte	0x00, 0xf4, 0x21, 0x00


	//----- nvinfo : EIATTR_MAXREG_COUNT
	.align		4
.L_62:
        /*01bc*/ 	.byte	0x03, 0x1b
        /*01be*/ 	.short	0x00ff


	//----- nvinfo : EIATTR_NUM_BARRIERS
	.align		4
        /*01c0*/ 	.byte	0x02, 0x4c
        /*01c2*/ 	.byte	0x01
	.zero		1


	//----- nvinfo : EIATTR_ANNOTATIONS
	.align		4
        /*01c4*/ 	.byte	0x04, 0x55
        /*01c6*/ 	.short	(.L_64 - .L_63)


	//   ....[0]....
.L_63:
        /*01c8*/ 	.word	0x00000001
        /*01cc*/ 	.byte	0xd0, 0x00, 0x00, 0x00, 0x01, 0x00, 0x00, 0x00, 0xb0, 0x1d, 0x00, 0x00, 0x01, 0x00, 0x00, 0x00
        /* <DEDUP_REMOVED lines=102> */
        /*083c*/ 	.byte	0x50, 0x70, 0x00, 0x00, 0x01, 0x00, 0x00, 0x00, 0x60, 0x88, 0x00, 0x00


	//----- nvinfo : EIATTR_MERCURY_ISA_VERSION
	.align		4
.L_64:
        /*0848*/ 	.byte	0x03, 0x5f
        /*084a*/ 	.short	0x0000


	//----- nvinfo : EIATTR_COOP_GROUP_MASK_REGIDS
	.align		4
        /*084c*/ 	.byte	0x04, 0x29
        /*084e*/ 	.short	(.L_66 - .L_65)


	//   ....[0]....
.L_65:
        /*0850*/ 	.word	0xffffffff


	//   ....[1]....
        /*0854*/ 	.word	0xffffffff


	//   ....[2]....
        /*0858*/ 	.word	0xffffffff


	//   ....[3]....
        /*085c*/ 	.word	0xffffffff


	//   ....[4]....
        /*0860*/ 	.word	0xffffffff


	//   ....[5]....
        /*0864*/ 	.word	0xffffffff


	//   ....[6]....
        /*0868*/ 	.word	0xffffffff


	//   ....[7]....
        /*086c*/ 	.word	0xffffffff


	//   ....[8]....
        /*0870*/ 	.word	0xffffffff


	//   ....[9]....
        /*0874*/ 	.word	0xffffffff


	//   ....[10]....
        /*0878*/ 	.word	0xffffffff


	//   ....[11]....
        /*087c*/ 	.word	0xffffffff


	//   ....[12]....
        /*0880*/ 	.word	0xffffffff


	//   ....[13]....
        /*0884*/ 	.word	0xffffffff


	//   ....[14]....
        /*0888*/ 	.word	0xffffffff


	//   ....[15]....
        /*088c*/ 	.word	0xffffffff


	//   ....[16]....
        /*0890*/ 	.word	0xffffffff


	//   ....[17]....
        /*0894*/ 	.word	0xffffffff


	//   ....[18]....
        /*0898*/ 	.word	0xffffffff


	//   ....[19]....
        /*089c*/ 	.word	0xffffffff


	//   ....[20]....
        /*08a0*/ 	.word	0xffffffff


	//   ....[21]....
        /*08a4*/ 	.word	0xffffffff


	//   ....[22]....
        /*08a8*/ 	.word	0xffffffff


	//   ....[23]....
        /*08ac*/ 	.word	0xffffffff


	//   ....[24]....
        /*08b0*/ 	.word	0xffffffff


	//   ....[25]....
        /*08b4*/ 	.word	0xffffffff


	//   ....[26]....
        /*08b8*/ 	.word	0xffffffff


	//   ....[27]....
        /*08bc*/ 	.word	0xffffffff


	//   ....[28]....
        /*08c0*/ 	.word	0xffffffff


	//   ....[29]....
        /*08c4*/ 	.word	0xffffffff


	//   ....[30]....
        /*08c8*/ 	.word	0xffffffff


	//   ....[31]....
        /*08cc*/ 	.word	0xffffffff


	//   ....[32]....
        /*08d0*/ 	.word	0xffffffff


	//   ....[33]....
        /*08d4*/ 	.word	0xffffffff


	//   ....[34]....
        /*08d8*/ 	.word	0xffffffff


	//   ....[35]....
        /*08dc*/ 	.word	0xffffffff


	//   ....[36]....
        /*08e0*/ 	.word	0xffffffff


	//   ....[37]....
        /*08e4*/ 	.word	0xffffffff


	//   ....[38]....
        /*08e8*/ 	.word	0xffffffff


	//   ....[39]....
        /*08ec*/ 	.word	0xffffffff


	//----- nvinfo : EIATTR_COOP_GROUP_INSTR_OFFSETS
	.align		4
.L_66:
        /*08f0*/ 	.byte	0x04, 0x28
        /*08f2*/ 	.short	(.L_68 - .L_67)


	//   ....[0]....
.L_67:
        /*08f4*/ 	.word	0x00005c50


	//   ....[1]....
        /*08f8*/ 	.word	0x00005c60


	//   ....[2]....
        /*08fc*/ 	.word	0x00005c70


	//   ....[3]....
        /*0900*/ 	.word	0x00005c80


	//   ....[4]....
        /*0904*/ 	.word	0x00005c90


	//   ....[5]....
        /*0908*/ 	.word	0x00005ca0


	//   ....[6]....
        /*090c*/ 	.word	0x00005cb0


	//   ....[7]....
        /*0910*/ 	.word	0x00005cc0


	//   ....[8]....
        /*0914*/ 	.word	0x00005d50


	//   ....[9]....
        /*0918*/ 	.word	0x00005d60


	//   ....[10]....
        /*091c*/ 	.word	0x00005d70


	//   ....[11]....
        /*0920*/ 	.word	0x00005d80


	//   ....[12]....
        /*0924*/ 	.word	0x00005d90


	//   ....[13]....
        /*0928*/ 	.word	0x00005da0


	//   ....[14]....
        /*092c*/ 	.word	0x00005db0


	//   ....[15]....
        /*0930*/ 	.word	0x00005dc0


	//   ....[16]....
        /*0934*/ 	.word	0x00005f10


	//   ....[17]....
        /*0938*/ 	.word	0x00005f20


	//   ....[18]....
        /*093c*/ 	.word	0x00005f50


	//   ....[19]....
        /*0940*/ 	.word	0x00005f60


	//   ....[20]....
        /*0944*/ 	.word	0x000066d0


	//   ....[21]....
        /*0948*/ 	.word	0x000066e0


	//   ....[22]....
        /*094c*/ 	.word	0x000066f0


	//   ....[23]....
        /*0950*/ 	.word	0x00006710


	//   ....[24]....
        /*0954*/ 	.word	0x00006750


	//   ....[25]....
        /*0958*/ 	.word	0x00006770


	//   ....[26]....
        /*095c*/ 	.word	0x00006940


	//   ....[27]....
        /*0960*/ 	.word	0x00006950


	//   ....[28]....
        /*0964*/ 	.word	0x00006960


	//   ....[29]....
        /*0968*/ 	.word	0x00006970


	//   ....[30]....
        /*096c*/ 	.word	0x00006980


	//   ....[31]....
        /*0970*/ 	.word	0x000069d0


	//   ....[32]....
        /*0974*/ 	.word	0x000069e0


	//   ....[33]....
        /*0978*/ 	.word	0x000069f0


	//   ....[34]....
        /*097c*/ 	.word	0x00006a00


	//   ....[35]....
        /*0980*/ 	.word	0x00006a10


	//   ....[36]....
        /*0984*/ 	.word	0x00006b10


	//   ....[37]....
        /*0988*/ 	.word	0x00006b20


	//   ....[38]....
        /*098c*/ 	.word	0x00006b50


	//   ....[39]....
        /*0990*/ 	.word	0x00006b60


	//----- nvinfo : EIATTR_EXIT_INSTR_OFFSETS
	.align		4
.L_68:
        /*0994*/ 	.byte	0x04, 0x1c
        /*0996*/ 	.short	(.L_70 - .L_69)


	//   ....[0]....
.L_69:
        /*0998*/ 	.word	0x0000c1c0


	//   ....[1]....
        /*099c*/ 	.word	0x0000c260


	//----- nvinfo : EIATTR_REQNTID
	.align		4
.L_70:
        /*09a0*/ 	.byte	0x04, 0x10
        /*09a2*/ 	.short	(.L_72 - .L_71)
.L_71:
        /*09a4*/ 	.word	0x00000080
        /*09a8*/ 	.word	0x00000001
        /*09ac*/ 	.word	0x00000001
.L_72:


//--------------------- .nv.callgraph             --------------------------
	.section	.nv.callgraph,"",@"SHT_CUDA_CALLGRAPH"
	.align	4
	.sectionentsize	8
	.align		4
        /*0000*/ 	.word	0x00000000
	.align		4
        /*0004*/ 	.word	0xffffffff
	.align		4
        /*0008*/ 	.word	0x00000000
	.align		4
        /*000c*/ 	.word	0xfffffffe
	.align		4
        /*0010*/ 	.word	0x00000000
	.align		4
        /*0014*/ 	.word	0xfffffffd
	.align		4
        /*0018*/ 	.word	0x00000000
	.align		4
        /*001c*/ 	.word	0xfffffffc


//--------------------- .nv.rel.action            --------------------------
	.section	.nv.rel.action,"",@"SHT_CUDA_RELOCINFO"
	.align	8
	.sectionentsize	8
        /*0000*/ 	.byte	0x73, 0x00, 0x00, 0x00, 0x00, 0x00, 0x00, 0x00, 0x00, 0x00, 0x00, 0x11, 0x25, 0x00, 0x05, 0x36


//--------------------- .nv.constant4             --------------------------
	.section	.nv.constant4,"a",@progbits
	.align	8
	.align		8
.nv.constant4:
        /*0000*/ 	.dword	_$_str


//--------------------- .nv.constant0.attn_fwd    --------------------------
	.section	.nv.constant0.attn_fwd,"a",@progbits
	.sectionflags	@""
	.align	4
.nv.constant0.attn_fwd:
	.zero		488


//--------------------- .text.attn_fwd            --------------------------
	.section	.text.attn_fwd,"ax",@progbits
	.sectioninfo	@"SHI_REGISTERS=255"
	.align	128
        .global         attn_fwd
        .type           attn_fwd,@function
        .size           attn_fwd,(.L_x_3 - attn_fwd)
        .other          attn_fwd,@"STO_CUDA_ENTRY STV_DEFAULT"
attn_fwd:
.text.attn_fwd:
[----:B------:R-:W-:-:S03]  /*0000*/  MOV R1, c[0x0][0x28] ;  /* 0x00000a0000017a02 */ /* 0x000fc60000000f00 */
[----:B------:R-:W0:Y:S01]  /*0010*/  S2R R171, SR_TID.X ;  /* 0x0000000000ab7919 */ /* 0x000e220000002100 */
[----:B------:R-:W-:Y:S01]  /*0020*/  IADD3 R1, R1, -0x340, RZ ;  /* 0xfffffcc001017810 */ /* 0x000fe20007ffe0ff */
[----:B------:R-:W-:Y:S01]  /*0030*/  ULDC.64 UR4, c[0x0][0x118] ;  /* 0x0000460000047ab9 */ /* 0x000fe20000000a00 */
[----:B------:R-:W-:Y:S01]  /*0040*/  MOV R6, c[0x0][0x198] ;  /* 0x0000660000067a02 */ /* 0x000fe20000000f00 */
[----:B------:R-:W1:Y:S04]  /*0050*/  S2R R3, SR_CTAID.X ;  /* 0x0000000000037919 */ /* 0x000e680000002500 */
[----:B------:R-:W2:Y:S01]  /*0060*/  S2R R101, SR_CTAID.Y ;  /* 0x0000000000657919 */ /* 0x000ea20000002600 */
[----:B0-----:R-:W-:Y:S02]  /*0070*/  LOP3.LUT R10, R171, 0x3f, RZ, 0xc0, !PT ;  /* 0x0000003fab0a7812 */ /* 0x001fe400078ec0ff */
[----:B------:R-:W-:-:S03]  /*0080*/  SHF.R.U32.HI R11, RZ, 0x6, R171 ;  /* 0x00000006ff0b7819 */ /* 0x000fc600000116ab */
[----:B-1----:R-:W-:Y:S01]  /*0090*/  IMAD R2, R3, 0x40, R10 ;  /* 0x0000004003027824 */ /* 0x002fe200078e020a */
[----:B------:R-:W-:Y:S01]  /*00a0*/  SGXT.U32 R11, R11, 0x1 ;  /* 0x000000010b0b781a */ /* 0x000fe20000000000 */
[----:B--2---:R-:W-:Y:S02]  /*00b0*/  IMAD R0, R101, c[0x0][0x190], RZ ;  /* 0x0000640065007a24 */ /* 0x004fe400078e02ff */
[----:B------:R-:W-:Y:S01]  /*00c0*/  IMAD R3, R2, c[0x0][0x194], RZ ;  /* 0x0000650002037a24 */ /* 0x000fe200078e02ff */
[----:B------:R0:W-:Y:S01]  /*00d0*/  STL [R1+0x338], R2 ;  /* 0x0003380201007387 */ /* 0x0001e20000100800 */
[----:B------:R-:W-:-:S03]  /*00e0*/  IMAD R7, R11, c[0x0][0x198], RZ ;  /* 0x000066000b077a24 */ /* 0x000fc600078e02ff */
[C---:B------:R-:W-:Y:S01]  /*00f0*/  SHF.L.U32 R5, R3.reuse, 0x1, RZ ;  /* 0x0000000103057819 */ /* 0x040fe200000006ff */
[----:B------:R-:W-:-:S04]  /*0100*/  IMAD.HI R3, R3, 0x2, RZ ;  /* 0x0000000203037827 */ /* 0x000fc800078e02ff */
[C---:B0-----:R-:W-:Y:S02]  /*0110*/  IMAD.SHL.U32 R2, R0.reuse, 0x2, RZ ;  /* 0x0000000200027824 */ /* 0x041fe400078e00ff */
[----:B------:R-:W-:-:S03]  /*0120*/  IMAD.HI R0, R0, 0x2, RZ ;  /* 0x0000000200007827 */ /* 0x000fc600078e02ff */
[----:B------:R-:W-:Y:S01]  /*0130*/  IADD3 R2, P0, P1, R5, c[0x0][0x160], R2 ;  /* 0x0000580005027a10 */ /* 0x000fe2000791e002 */
[----:B------:R-:W-:-:S03]  /*0140*/  IMAD R5, R6, 0x2, R7 ;  /* 0x0000000206057824 */ /* 0x000fc600078e0207 */
[----:B------:R-:W-:Y:S02]  /*0150*/  IADD3.X R0, R3, c[0x0][0x164], R0, P0, P1 ;  /* 0x0000590003007a10 */ /* 0x000fe400007e2400 */
[C---:B------:R-:W-:Y:S02]  /*0160*/  LEA R8, P0, R7.reuse, R2, 0x1 ;  /* 0x0000000207087211 */ /* 0x040fe400078008ff */
[C---:B------:R-:W-:Y:S02]  /*0170*/  LEA R15, R6.reuse, R5, 0x1 ;  /* 0x00000005060f7211 */ /* 0x040fe400078e08ff */
[----:B------:R-:W-:Y:S02]  /*0180*/  LEA.HI.X.SX32 R9, R7, R0, 0x1, P0 ;  /* 0x0000000007097211 */ /* 0x000fe400000f0eff */
[-C--:B------:R-:W-:Y:S01]  /*0190*/  LEA R14, P0, R15, R2.reuse, 0x1 ;  /* 0x000000020f0e7211 */ /* 0x080fe200078008ff */
[C---:B------:R-:W-:Y:S01]  /*01a0*/  IMAD R7, R6.reuse, 0x2, R15 ;  /* 0x0000000206077824 */ /* 0x040fe200078e020f */
[----:B------:R-:W-:Y:S01]  /*01b0*/  LEA R12, P1, R5, R2, 0x1 ;  /* 0x00000002050c7211 */ /* 0x000fe200078208ff */
[----:B------:R0:W2:Y:S03]  /*01c0*/  LDG.E.U16 R3, [R8.64] ;  /* 0x0000000408037981 */ /* 0x0000a6000c1e1500 */
[----:B------:R-:W-:-:S02]  /*01d0*/  LEA R19, R6, R7, 0x1 ;  /* 0x0000000706137211 */ /* 0x000fc400078e08ff */
[----:B------:R-:W-:Y:S02]  /*01e0*/  LEA.HI.X.SX32 R15, R15, R0, 0x1, P0 ;  /* 0x000000000f0f7211 */ /* 0x000fe400000f0eff */
[----:B------:R-:W-:Y:S01]  /*01f0*/  LEA R16, P0, R7, R2, 0x1 ;  /* 0x0000000207107211 */ /* 0x000fe200078008ff */
[C---:B------:R-:W-:Y:S01]  /*0200*/  IMAD R21, R6.reuse, 0x2, R19 ;  /* 0x0000000206157824 */ /* 0x040fe200078e0213 */
[-C--:B------:R-:W-:Y:S02]  /*0210*/  LEA.HI.X.SX32 R13, R5, R0.reuse, 0x1, P1 ;  /* 0x00000000050d7211 */ /* 0x080fe400008f0eff */
[----:B------:R-:W-:Y:S01]  /*0220*/  LEA.HI.X.SX32 R17, R7, R0, 0x1, P0 ;  /* 0x0000000007117211 */ /* 0x000fe200000f0eff */
[----:B------:R1:W3:Y:S01]  /*0230*/  LDG.E.U16 R5, [R14.64] ;  /* 0x000000040e057981 */ /* 0x0002e2000c1e1500 */
[C---:B------:R-:W-:Y:S02]  /*0240*/  LEA R20, P0, R21.reuse, R2, 0x1 ;  /* 0x0000000215147211 */ /* 0x040fe400078008ff */
[----:B0-----:R-:W-:Y:S01]  /*0250*/  LEA R9, R6, R21, 0x1 ;  /* 0x0000001506097211 */ /* 0x001fe200078e08ff */
[----:B------:R0:W4:Y:S01]  /*0260*/  LDG.E.U16 R4, [R12.64] ;  /* 0x000000040c047981 */ /* 0x000122000c1e1500 */
[----:B------:R-:W-:-:S03]  /*0270*/  LEA.HI.X.SX32 R21, R21, R0, 0x1, P0 ;  /* 0x0000000015157211 */ /* 0x000fc600000f0eff */
[----:B------:R-:W-:Y:S01]  /*0280*/  IMAD R23, R6, 0x2, R9 ;  /* 0x0000000206177824 */ /* 0x000fe200078e0209 */
[-C--:B------:R-:W-:Y:S01]  /*0290*/  LEA R18, P1, R19, R2.reuse, 0x1 ;  /* 0x0000000213127211 */ /* 0x080fe200078208ff */
[----:B------:R5:W2:Y:S01]  /*02a0*/  LDG.E.U16 R8, [R16.64] ;  /* 0x0000000410087981 */ /* 0x000aa2000c1e1500 */
[----:B0-----:R-:W-:-:S03]  /*02b0*/  LEA R12, P0, R9, R2, 0x1 ;  /* 0x00000002090c7211 */ /* 0x001fc600078008ff */
[----:B------:R0:W2:Y:S01]  /*02c0*/  LDG.E.U16 R28, [R20.64] ;  /* 0x00000004141c7981 */ /* 0x0000a2000c1e1500 */
[-C--:B------:R-:W-:Y:S02]  /*02d0*/  LEA.HI.X.SX32 R13, R9, R0.reuse, 0x1, P0 ;  /* 0x00000000090d7211 */ /* 0x080fe400000f0eff */
[C---:B------:R-:W-:Y:S02]  /*02e0*/  LEA R9, R6.reuse, R23, 0x1 ;  /* 0x0000001706097211 */ /* 0x040fe400078e08ff */
[----:B------:R-:W-:Y:S01]  /*02f0*/  LEA.HI.X.SX32 R19, R19, R0, 0x1, P1 ;  /* 0x0000000013137211 */ /* 0x000fe200008f0eff */
[----:B------:R0:W2:Y:S01]  /*0300*/  LDG.E.U16 R30, [R12.64] ;  /* 0x000000040c1e7981 */ /* 0x0000a2000c1e1500 */
[-C--:B-1----:R-:W-:Y:S01]  /*0310*/  LEA R14, P0, R23, R2.reuse, 0x1 ;  /* 0x00000002170e7211 */ /* 0x082fe200078008ff */
[----:B------:R-:W-:Y:S01]  /*0320*/  IMAD R25, R6, 0x2, R9 ;  /* 0x0000000206197824 */ /* 0x000fe200078e0209 */
[----:B------:R-:W-:Y:S01]  /*0330*/  LEA R22, P1, R9, R2, 0x1 ;  /* 0x0000000209167211 */ /* 0x000fe200078208ff */
[----:B------:R1:W2:Y:S01]  /*0340*/  LDG.E.U16 R7, [R18.64] ;  /* 0x0000000412077981 */ /* 0x0002a2000c1e1500 */
[----:B------:R-:W-:-:S02]  /*0350*/  LEA.HI.X.SX32 R15, R23, R0, 0x1, P0 ;  /* 0x00000000170f7211 */ /* 0x000fc400000f0eff */
[----:B------:R-:W-:Y:S02]  /*0360*/  LEA.HI.X.SX32 R23, R9, R0, 0x1, P1 ;  /* 0x0000000009177211 */ /* 0x000fe400008f0eff */
[C---:B-----5:R-:W-:Y:S01]  /*0370*/  LEA R16, P0, R25.reuse, R2, 0x1 ;  /* 0x0000000219107211 */ /* 0x060fe200078008ff */
[----:B------:R5:W2:Y:S01]  /*0380*/  LDG.E.U16 R32, [R14.64] ;  /* 0x000000040e207981 */ /* 0x000aa2000c1e1500 */
[C---:B------:R-:W-:Y:S02]  /*0390*/  LEA R9, R6.reuse, R25, 0x1 ;  /* 0x0000001906097211 */ /* 0x040fe400078e08ff */
[----:B------:R-:W-:Y:S01]  /*03a0*/  LEA.HI.X.SX32 R17, R25, R0, 0x1, P0 ;  /* 0x0000000019117211 */ /* 0x000fe200000f0eff */
[----:B------:R5:W2:Y:S01]  /*03b0*/  LDG.E.U16 R47, [R22.64] ;  /* 0x00000004162f7981 */ /* 0x000aa2000c1e1500 */
[C---:B-1----:R-:W-:Y:S01]  /*03c0*/  LEA R18, P0, R9.reuse, R2, 0x1 ;  /* 0x0000000209127211 */ /* 0x042fe200078008ff */
[----:B0-----:R-:W-:Y:S02]  /*03d0*/  IMAD R21, R6, 0x2, R9 ;  /* 0x0000000206157824 */ /* 0x001fe400078e0209 */
[----:B------:R0:W2:Y:S01]  /*03e0*/  LDG.E.U16 R34, [R16.64] ;  /* 0x0000000410227981 */ /* 0x0000a2000c1e1500 */
[----:B------:R-:W-:-:S02]  /*03f0*/  LEA.HI.X.SX32 R19, R9, R0, 0x1, P0 ;  /* 0x0000000009137211 */ /* 0x000fc400000f0eff */
[C---:B------:R-:W-:Y:S02]  /*0400*/  LEA R9, R6.reuse, R21, 0x1 ;  /* 0x0000001506097211 */ /* 0x040fe400078e08ff */
[-C--:B------:R-:W-:Y:S01]  /*0410*/  LEA R12, P0, R21, R2.reuse, 0x1 ;  /* 0x00000002150c7211 */ /* 0x080fe200078008ff */
[----:B------:R1:W2:Y:S01]  /*0420*/  LDG.E.U16 R36, [R18.64] ;  /* 0x0000000412247981 */ /* 0x0002a2000c1e1500 */
[----:B------:R-:W-:Y:S01]  /*0430*/  LEA R20, P1, R9, R2, 0x1 ;  /* 0x0000000209147211 */ /* 0x000fe200078208ff */
[C---:B------:R-:W-:Y:S01]  /*0440*/  IMAD R25, R6.reuse, 0x2, R9 ;  /* 0x0000000206197824 */ /* 0x040fe200078e0209 */
[-C--:B------:R-:W-:Y:S02]  /*0450*/  LEA.HI.X.SX32 R13, R21, R0.reuse, 0x1, P0 ;  /* 0x00000000150d7211 */ /* 0x080fe400000f0eff */
[----:B------:R-:W-:Y:S02]  /*0460*/  LEA.HI.X.SX32 R21, R9, R0, 0x1, P1 ;  /* 0x0000000009157211 */ /* 0x000fe400008f0eff */
[----:B-----5:R-:W-:Y:S01]  /*0470*/  LEA R14, P0, R25, R2, 0x1 ;  /* 0x00000002190e7211 */ /* 0x020fe200078008ff */
[----:B------:R5:W2:Y:S01]  /*0480*/  LDG.E.U16 R38, [R12.64] ;  /* 0x000000040c267981 */ /* 0x000aa2000c1e1500 */
[----:B------:R-:W-:-:S02]  /*0490*/  LEA R9, R6, R25, 0x1 ;  /* 0x0000001906097211 */ /* 0x000fc400078e08ff */
[----:B------:R-:W-:Y:S01]  /*04a0*/  LEA.HI.X.SX32 R15, R25, R0, 0x1, P0 ;  /* 0x00000000190f7211 */ /* 0x000fe200000f0eff */
[----:B------:R5:W2:Y:S01]  /*04b0*/  LDG.E.U16 R49, [R20.64] ;  /* 0x0000000414317981 */ /* 0x000aa2000c1e1500 */
[C---:B0-----:R-:W-:Y:S01]  /*04c0*/  LEA R16, P0, R9.reuse, R2, 0x1 ;  /* 0x0000000209107211 */ /* 0x041fe200078008ff */
[C---:B------:R-:W-:Y:S02]  /*04d0*/  IMAD R23, R6.reuse, 0x2, R9 ;  /* 0x0000000206177824 */ /* 0x040fe400078e0209 */
[----:B------:R0:W2:Y:S01]  /*04e0*/  LDG.E.U16 R40, [R14.64] ;  /* 0x000000040e287981 */ /* 0x0000a2000c1e1500 */
[----:B------:R-:W-:Y:S02]  /*04f0*/  LEA.HI.X.SX32 R17, R9, R0, 0x1, P0 ;  /* 0x0000000009117211 */ /* 0x000fe400000f0eff */
[C---:B------:R-:W-:Y:S02]  /*0500*/  LEA R9, R6.reuse, R23, 0x1 ;  /* 0x0000001706097211 */ /* 0x040fe400078e08ff */
[-C--:B-1----:R-:W-:Y:S01]  /*0510*/  LEA R18, P0, R23, R2.reuse, 0x1 ;  /* 0x0000000217127211 */ /* 0x082fe200078008ff */
[----:B------:R1:W2:Y:S01]  /*0520*/  LDG.E.U16 R42, [R16.64] ;  /* 0x00000004102a7981 */ /* 0x0002a2000c1e1500 */
[----:B------:R-:W-:Y:S01]  /*0530*/  LEA R22, P1, R9, R2, 0x1 ;  /* 0x0000000209167211 */ /* 0x000fe200078208ff */
[----:B------:R-:W-:Y:S01]  /*0540*/  IMAD R25, R6, 0x2, R9 ;  /* 0x0000000206197824 */ /* 0x000fe200078e0209 */
[----:B------:R-:W-:-:S02]  /*0550*/  LEA.HI.X.SX32 R19, R23, R0, 0x1, P0 ;  /* 0x0000000017137211 */ /* 0x000fc400000f0eff */
[----:B------:R-:W-:Y:S02]  /*0560*/  LEA.HI.X.SX32 R23, R9, R0, 0x1, P1 ;  /* 0x0000000009177211 */ /* 0x000fe400008f0eff */
[C---:B-----5:R-:W-:Y:S01]  /*0570*/  LEA R12, P0, R25.reuse, R2, 0x1 ;  /* 0x00000002190c7211 */ /* 0x060fe200078008ff */
[----:B------:R5:W2:Y:S01]  /*0580*/  LDG.E.U16 R44, [R18.64] ;  /* 0x00000004122c7981 */ /* 0x000aa2000c1e1500 */
[C---:B------:R-:W-:Y:S02]  /*0590*/  LEA R9, R6.reuse, R25, 0x1 ;  /* 0x0000001906097211 */ /* 0x040fe400078e08ff */
[----:B------:R-:W-:Y:S01]  /*05a0*/  LEA.HI.X.SX32 R13, R25, R0, 0x1, P0 ;  /* 0x00000000190d7211 */ /* 0x000fe200000f0eff */
[----:B------:R5:W2:Y:S01]  /*05b0*/  LDG.E.U16 R51, [R22.64] ;  /* 0x0000000416337981 */ /* 0x000aa2000c1e1500 */
[C---:B0-----:R-:W-:Y:S01]  /*05c0*/  LEA R14, P0, R9.reuse, R2, 0x1 ;  /* 0x00000002090e7211 */ /* 0x041fe200078008ff */
[----:B------:R-:W-:Y:S02]  /*05d0*/  IMAD R21, R6, 0x2, R9 ;  /* 0x0000000206157824 */ /* 0x000fe400078e0209 */
[----:B------:R0:W2:Y:S01]  /*05e0*/  LDG.E.U16 R46, [R12.64] ;  /* 0x000000040c2e7981 */ /* 0x0000a2000c1e1500 */
[----:B------:R-:W-:-:S02]  /*05f0*/  LEA.HI.X.SX32 R15, R9, R0, 0x1, P0 ;  /* 0x00000000090f7211 */ /* 0x000fc400000f0eff */
[C---:B------:R-:W-:Y:S02]  /*0600*/  LEA R9, R6.reuse, R21, 0x1 ;  /* 0x0000001506097211 */ /* 0x040fe400078e08ff */
[-C--:B-1----:R-:W-:Y:S01]  /*0610*/  LEA R16, P0, R21, R2.reuse, 0x1 ;  /* 0x0000000215107211 */ /* 0x082fe200078008ff */
[----:B------:R1:W2:Y:S02]  /*0620*/  LDG.E.U16 R48, [R14.64] ;  /* 0x000000040e307981 */ /* 0x0002a4000c1e1500 */
[----:B------:R-:W-:Y:S01]  /*0630*/  IMAD R25, R6, 0x2, R9 ;  /* 0x0000000206197824 */ /* 0x000fe200078e0209 */
[----:B------:R-:W-:-:S04]  /*0640*/  LEA R20, P1, R9, R2, 0x1 ;  /* 0x0000000209147211 */ /* 0x000fc800078208ff */
[C---:B------:R-:W-:Y:S02]  /*0650*/  LEA R27, R6.reuse, R25, 0x1 ;  /* 0x00000019061b7211 */ /* 0x040fe400078e08ff */
[-C--:B------:R-:W-:Y:S02]  /*0660*/  LEA.HI.X.SX32 R17, R21, R0.reuse, 0x1, P0 ;  /* 0x0000000015117211 */ /* 0x080fe400000f0eff */
[----:B------:R-:W-:Y:S01]  /*0670*/  LEA.HI.X.SX32 R21, R9, R0, 0x1, P1 ;  /* 0x0000000009157211 */ /* 0x000fe200008f0eff */
[C---:B------:R-:W-:Y:S01]  /*0680*/  IMAD R9, R6.reuse, 0x2, R27 ;  /* 0x0000000206097824 */ /* 0x040fe200078e021b */
[C---:B-----5:R-:W-:Y:S01]  /*0690*/  LEA R18, P0, R25.reuse, R2, 0x1 ;  /* 0x0000000219127211 */ /* 0x060fe200078008ff */
[----:B------:R5:W3:Y:S03]  /*06a0*/  LDG.E.U16 R50, [R16.64] ;  /* 0x0000000410327981 */ /* 0x000ae6000c1e1500 */
[----:B------:R-:W-:Y:S01]  /*06b0*/  LEA R23, R6, R9, 0x1 ;  /* 0x0000000906177211 */ /* 0x000fe200078e08ff */
[----:B------:R5:W3:Y:S01]  /*06c0*/  LDG.E.U16 R53, [R20.64] ;  /* 0x0000000414357981 */ /* 0x000ae2000c1e1500 */
[----:B------:R-:W-:-:S02]  /*06d0*/  LEA.HI.X.SX32 R19, R25, R0, 0x1, P0 ;  /* 0x0000000019137211 */ /* 0x000fc400000f0eff */
[C---:B0-----:R-:W-:Y:S01]  /*06e0*/  LEA R12, P0, R27.reuse, R2, 0x1 ;  /* 0x000000021b0c7211 */ /* 0x041fe200078008ff */
[C---:B------:R-:W-:Y:S02]  /*06f0*/  IMAD R25, R6.reuse, 0x2, R23 ;  /* 0x0000000206197824 */ /* 0x040fe400078e0217 */
[----:B------:R0:W3:Y:S01]  /*0700*/  LDG.E.U16 R52, [R18.64] ;  /* 0x0000000412347981 */ /* 0x0000e2000c1e1500 */
[----:B------:R-:W-:Y:S02]  /*0710*/  LEA.HI.X.SX32 R13, R27, R0, 0x1, P0 ;  /* 0x000000001b0d7211 */ /* 0x000fe400000f0eff */
[C---:B-1----:R-:W-:Y:S02]  /*0720*/  LEA R14, P0, R9.reuse, R2, 0x1 ;  /* 0x00000002090e7211 */ /* 0x042fe400078008ff */
[----:B------:R-:W-:Y:S01]  /*0730*/  LEA R27, R6, R25, 0x1 ;  /* 0x00000019061b7211 */ /* 0x000fe200078e08ff */
[----:B------:R1:W3:Y:S01]  /*0740*/  LDG.E.U16 R54, [R12.64] ;  /* 0x000000040c367981 */ /* 0x0002e2000c1e1500 */
[----:B------:R-:W-:-:S03]  /*0750*/  LEA.HI.X.SX32 R15, R9, R0, 0x1, P0 ;  /* 0x00000000090f7211 */ /* 0x000fc600000f0eff */
[C---:B------:R-:W-:Y:S01]  /*0760*/  IMAD R9, R6.reuse, 0x2, R27 ;  /* 0x0000000206097824 */ /* 0x040fe200078e021b */
[C---:B-----5:R-:W-:Y:S01]  /*0770*/  LEA R16, P0, R25.reuse, R2, 0x1 ;  /* 0x0000000219107211 */ /* 0x060fe200078008ff */
[----:B------:R5:W4:Y:S03]  /*0780*/  LDG.E.U16 R56, [R14.64] ;  /* 0x000000040e387981 */ /* 0x000b26000c1e1500 */
[----:B------:R-:W-:Y:S02]  /*0790*/  LEA R21, R6, R9, 0x1 ;  /* 0x0000000906157211 */ /* 0x000fe400078e08ff */
[----:B------:R-:W-:-:S03]  /*07a0*/  LEA.HI.X.SX32 R17, R25, R0, 0x1, P0 ;  /* 0x0000000019117211 */ /* 0x000fc600000f0eff */
[C---:B------:R-:W-:Y:S01]  /*07b0*/  IMAD R25, R6.reuse, 0x2, R21 ;  /* 0x0000000206197824 */ /* 0x040fe200078e0215 */
[C---:B0-----:R-:W-:Y:S01]  /*07c0*/  LEA R18, P0, R27.reuse, R2, 0x1 ;  /* 0x000000021b127211 */ /* 0x041fe200078008ff */
[----:B------:R0:W4:Y:S03]  /*07d0*/  LDG.E.U16 R57, [R16.64] ;  /* 0x0000000410397981 */ /* 0x000126000c1e1500 */
[----:B------:R-:W-:Y:S02]  /*07e0*/  LEA R29, R6, R25, 0x1 ;  /* 0x00000019061d7211 */ /* 0x000fe400078e08ff */
[----:B------:R-:W-:-:S03]  /*07f0*/  LEA.HI.X.SX32 R19, R27, R0, 0x1, P0 ;  /* 0x000000001b137211 */ /* 0x000fc600000f0eff */
[C---:B------:R-:W-:Y:S01]  /*0800*/  IMAD R27, R6.reuse, 0x2, R29 ;  /* 0x00000002061b7824 */ /* 0x040fe200078e021d */
[-C--:B------:R-:W-:Y:S01]  /*0810*/  LEA R22, P1, R23, R2.reuse, 0x1 ;  /* 0x0000000217167211 */ /* 0x080fe200078208ff */
[----:B------:R0:W4:Y:S01]  /*0820*/  LDG.E.U16 R58, [R18.64] ;  /* 0x00000004123a7981 */ /* 0x000122000c1e1500 */
[----:B-1----:R-:W-:Y:S02]  /*0830*/  LEA R12, P0, R9, R2, 0x1 ;  /* 0x00000002090c7211 */ /* 0x002fe400078008ff */
[C---:B------:R-:W-:Y:S02]  /*0840*/  LEA R31, R6.reuse, R27, 0x1 ;  /* 0x0000001b061f7211 */ /* 0x040fe400078e08ff */
[-C--:B------:R-:W-:Y:S02]  /*0850*/  LEA.HI.X.SX32 R23, R23, R0.reuse, 0x1, P1 ;  /* 0x0000000017177211 */ /* 0x080fe400008f0eff */
[----:B------:R-:W-:Y:S01]  /*0860*/  LEA.HI.X.SX32 R13, R9, R0, 0x1, P0 ;  /* 0x00000000090d7211 */ /* 0x000fe200000f0eff */
[----:B------:R-:W-:Y:S01]  /*0870*/  IMAD R9, R6, 0x2, R31 ;  /* 0x0000000206097824 */ /* 0x000fe200078e021f */
[C---:B-----5:R-:W-:Y:S01]  /*0880*/  LEA R14, P0, R25.reuse, R2, 0x1 ;  /* 0x00000002190e7211 */ /* 0x060fe200078008ff */
[----:B------:R1:W5:Y:S03]  /*0890*/  LDG.E.U16 R55, [R22.64] ;  /* 0x0000000416377981 */ /* 0x000366000c1e1500 */
[----:B------:R-:W-:Y:S01]  /*08a0*/  LEA.HI.X.SX32 R15, R25, R0, 0x1, P0 ;  /* 0x00000000190f7211 */ /* 0x000fe200000f0eff */
[----:B------:R1:W4:Y:S01]  /*08b0*/  LDG.E.U16 R60, [R12.64] ;  /* 0x000000040c3c7981 */ /* 0x000322000c1e1500 */
[----:B0-----:R-:W-:-:S02]  /*08c0*/  LEA R16, P0, R29, R2, 0x1 ;  /* 0x000000021d107211 */ /* 0x001fc400078008ff */
[----:B------:R-:W-:Y:S01]  /*08d0*/  LEA R20, P1, R21, R2, 0x1 ;  /* 0x0000000215147211 */ /* 0x000fe200078208ff */
[----:B------:R0:W4:Y:S01]  /*08e0*/  LDG.E.U16 R61, [R14.64] ;  /* 0x000000040e3d7981 */ /* 0x000122000c1e1500 */
[----:B-1----:R-:W-:-:S05]  /*08f0*/  LEA R23, R6, R9, 0x1 ;  /* 0x0000000906177211 */ /* 0x002fca00078e08ff */
[----:B------:R-:W-:Y:S01]  /*0900*/  IMAD R25, R6, 0x2, R23 ;  /* 0x0000000206197824 */ /* 0x000fe200078e0217 */
[----:B------:R-:W-:-:S04]  /*0910*/  LEA.HI.X.SX32 R17, R29, R0, 0x1, P0 ;  /* 0x000000001d117211 */ /* 0x000fc800000f0eff */
[----:B------:R-:W-:Y:S01]  /*0920*/  LEA R29, R6, R25, 0x1 ;  /* 0x00000019061d7211 */ /* 0x000fe200078e08ff */
[----:B------:R1:W4:Y:S01]  /*0930*/  LDG.E.U16 R62, [R16.64] ;  /* 0x00000004103e7981 */ /* 0x000322000c1e1500 */
[----:B------:R-:W-:-:S03]  /*0940*/  LEA R18, P0, R27, R2, 0x1 ;  /* 0x000000021b127211 */ /* 0x000fc600078008ff */
[C---:B------:R-:W-:Y:S01]  /*0950*/  IMAD R33, R6.reuse, 0x2, R29 ;  /* 0x0000000206217824 */ /* 0x040fe200078e021d */
[-C--:B------:R-:W-:Y:S02]  /*0960*/  LEA.HI.X.SX32 R21, R21, R0.reuse, 0x1, P1 ;  /* 0x0000000015157211 */ /* 0x080fe400008f0eff */
[----:B------:R-:W-:Y:S02]  /*0970*/  LEA.HI.X.SX32 R19, R27, R0, 0x1, P0 ;  /* 0x000000001b137211 */ /* 0x000fe400000f0eff */
[C---:B------:R-:W-:Y:S01]  /*0980*/  LEA R12, P1, R31.reuse, R2, 0x1 ;  /* 0x000000021f0c7211 */ /* 0x040fe200078208ff */
[----:B------:R0:W4:Y:S01]  /*0990*/  LDG.E.U16 R59, [R20.64] ;  /* 0x00000004143b7981 */ /* 0x000122000c1e1500 */
[C---:B------:R-:W-:Y:S02]  /*09a0*/  LEA R27, R6.reuse, R33, 0x1 ;  /* 0x00000021061b7211 */ /* 0x040fe400078e08ff */
[----:B------:R-:W-:Y:S01]  /*09b0*/  LEA.HI.X.SX32 R13, R31, R0, 0x1, P1 ;  /* 0x000000001f0d7211 */ /* 0x000fe200008f0eff */
[----:B------:R1:W4:Y:S02]  /*09c0*/  LDG.E.U16 R64, [R18.64] ;  /* 0x0000000412407981 */ /* 0x000324000c1e1500 */
[----:B------:R-:W-:Y:S01]  /*09d0*/  IMAD R31, R6, 0x2, R27 ;  /* 0x00000002061f7824 */ /* 0x000fe200078e021b */
[C---:B0-----:R-:W-:Y:S01]  /*09e0*/  LEA R20, P0, R9.reuse, R2, 0x1 ;  /* 0x0000000209147211 */ /* 0x041fe200078008ff */
[----:B------:R0:W4:Y:S03]  /*09f0*/  LDG.E.U16 R63, [R12.64] ;  /* 0x000000040c3f7981 */ /* 0x000126000c1e1500 */
[----:B------:R-:W-:-:S02]  /*0a00*/  LEA.HI.X.SX32 R21, R9, R0, 0x1, P0 ;  /* 0x0000000009157211 */ /* 0x000fc400000f0eff */
[C---:B------:R-:W-:Y:S02]  /*0a10*/  LEA R9, R6.reuse, R31, 0x1 ;  /* 0x0000001f06097211 */ /* 0x040fe400078e08ff */
[C---:B------:R-:W-:Y:S01]  /*0a20*/  LEA R14, P0, R23.reuse, R2, 0x1 ;  /* 0x00000002170e7211 */ /* 0x040fe200078008ff */
[----:B------:R0:W4:Y:S02]  /*0a30*/  LDG.E.U16 R65, [R20.64] ;  /* 0x0000000414417981 */ /* 0x000124000c1e1500 */
[C---:B------:R-:W-:Y:S01]  /*0a40*/  IMAD R35, R6.reuse, 0x2, R9 ;  /* 0x0000000206237824 */ /* 0x040fe200078e0209 */
[----:B------:R-:W-:Y:S02]  /*0a50*/  LEA.HI.X.SX32 R15, R23, R0, 0x1, P0 ;  /* 0x00000000170f7211 */ /* 0x000fe400000f0eff */
[C---:B-1----:R-:W-:Y:S02]  /*0a60*/  LEA R16, P0, R25.reuse, R2, 0x1 ;  /* 0x0000000219107211 */ /* 0x042fe400078008ff */
[----:B------:R-:W-:Y:S01]  /*0a70*/  LEA R37, R6, R35, 0x1 ;  /* 0x0000002306257211 */ /* 0x000fe200078e08ff */
[----:B------:R1:W4:Y:S01]  /*0a80*/  LDG.E.U16 R66, [R14.64] ;  /* 0x000000040e427981 */ /* 0x000322000c1e1500 */
[----:B------:R-:W-:-:S02]  /*0a90*/  LEA.HI.X.SX32 R17, R25, R0, 0x1, P0 ;  /* 0x0000000019117211 */ /* 0x000fc400000f0eff */
[-C--:B------:R-:W-:Y:S01]  /*0aa0*/  LEA R22, P1, R29, R2.reuse, 0x1 ;  /* 0x000000021d167211 */ /* 0x080fe200078208ff */
[C---:B------:R-:W-:Y:S01]  /*0ab0*/  IMAD R25, R6.reuse, 0x2, R37 ;  /* 0x0000000206197824 */ /* 0x040fe200078e0225 */
[----:B0-----:R-:W-:Y:S01]  /*0ac0*/  LEA R12, P0, R33, R2, 0x1 ;  /* 0x00000002210c7211 */ /* 0x001fe200078008ff */
[----:B------:R0:W4:Y:S01]  /*0ad0*/  LDG.E.U16 R68, [R16.64] ;  /* 0x0000000410447981 */ /* 0x000122000c1e1500 */
[-C--:B------:R-:W-:Y:S02]  /*0ae0*/  LEA.HI.X.SX32 R23, R29, R0.reuse, 0x1, P1 ;  /* 0x000000001d177211 */ /* 0x080fe400008f0eff */
[C---:B------:R-:W-:Y:S02]  /*0af0*/  LEA R29, R6.reuse, R25, 0x1 ;  /* 0x00000019061d7211 */ /* 0x040fe400078e08ff */
[----:B------:R-:W-:Y:S01]  /*0b00*/  LEA.HI.X.SX32 R13, R33, R0, 0x1, P0 ;  /* 0x00000000210d7211 */ /* 0x000fe200000f0eff */
[----:B------:R0:W4:Y:S02]  /*0b10*/  LDG.E.U16 R67, [R22.64] ;  /* 0x0000000416437981 */ /* 0x000124000c1e1500 */
[C---:B------:R-:W-:Y:S01]  /*0b20*/  IMAD R33, R6.reuse, 0x2, R29 ;  /* 0x0000000206217824 */ /* 0x040fe200078e021d */
[----:B------:R-:W-:Y:S01]  /*0b30*/  LEA R18, P0, R27, R2, 0x1 ;  /* 0x000000021b127211 */ /* 0x000fe200078008ff */
[----:B------:R0:W4:Y:S03]  /*0b40*/  LDG.E.U16 R69, [R12.64] ;  /* 0x000000040c457981 */ /* 0x000126000c1e1500 */
[----:B------:R-:W-:-:S05]  /*0b50*/  LEA R39, R6, R33, 0x1 ;  /* 0x0000002106277211 */ /* 0x000fca00078e08ff */
[C---:B------:R-:W-:Y:S01]  /*0b60*/  IMAD R41, R6.reuse, 0x2, R39 ;  /* 0x0000000206297824 */ /* 0x040fe200078e0227 */
[----:B------:R-:W-:Y:S02]  /*0b70*/  LEA.HI.X.SX32 R19, R27, R0, 0x1, P0 ;  /* 0x000000001b137211 */ /* 0x000fe400000f0eff */
[C---:B------:R-:W-:Y:S02]  /*0b80*/  LEA R20, P1, R9.reuse, R2, 0x1 ;  /* 0x0000000209147211 */ /* 0x040fe400078208ff */
[C---:B------:R-:W-:Y:S01]  /*0b90*/  LEA R27, R6.reuse, R41, 0x1 ;  /* 0x00000029061b7211 */ /* 0x040fe200078e08ff */
[----:B------:R0:W4:Y:S01]  /*0ba0*/  LDG.E.U16 R70, [R18.64] ;  /* 0x0000000412467981 */ /* 0x000122000c1e1500 */
[----:B------:R-:W-:Y:S02]  /*0bb0*/  LEA.HI.X.SX32 R21, R9, R0, 0x1, P1 ;  /* 0x0000000009157211 */ /* 0x000fe400008f0eff */
[----:B-1----:R-:W-:Y:S01]  /*0bc0*/  LEA R14, P0, R31, R2, 0x1 ;  /* 0x000000021f0e7211 */ /* 0x002fe200078008ff */
[----:B------:R-:W-:-:S02]  /*0bd0*/  IMAD R9, R6, 0x2, R27 ;  /* 0x0000000206097824 */ /* 0x000fc400078e021b */
[----:B------:R1:W4:Y:S01]  /*0be0*/  LDG.E.U16 R71, [R20.64] ;  /* 0x0000000414477981 */ /* 0x000322000c1e1500 */
[----:B------:R-:W-:Y:S02]  /*0bf0*/  LEA.HI.X.SX32 R15, R31, R0, 0x1, P0 ;  /* 0x000000001f0f7211 */ /* 0x000fe400000f0eff */
[C---:B0-----:R-:W-:Y:S02]  /*0c00*/  LEA R16, P0, R35.reuse, R2, 0x1 ;  /* 0x0000000223107211 */ /* 0x041fe400078008ff */
[----:B------:R-:W-:Y:S01]  /*0c10*/  LEA R31, R6, R9, 0x1 ;  /* 0x00000009061f7211 */ /* 0x000fe200078e08ff */
[----:B------:R0:W4:Y:S01]  /*0c20*/  LDG.E.U16 R72, [R14.64] ;  /* 0x000000040e487981 */ /* 0x000122000c1e1500 */
[----:B------:R-:W-:-:S03]  /*0c30*/  LEA.HI.X.SX32 R17, R35, R0, 0x1, P0 ;  /* 0x0000000023117211 */ /* 0x000fc600000f0eff */
[C---:B------:R-:W-:Y:S01]  /*0c40*/  IMAD R35, R6.reuse, 0x2, R31 ;  /* 0x0000000206237824 */ /* 0x040fe200078e021f */
[C---:B------:R-:W-:Y:S01]  /*0c50*/  LEA R12, P0, R37.reuse, R2, 0x1 ;  /* 0x00000002250c7211 */ /* 0x040fe200078008ff */
[----:B------:R1:W4:Y:S03]  /*0c60*/  LDG.E.U16 R73, [R16.64] ;  /* 0x0000000410497981 */ /* 0x000326000c1e1500 */
[----:B------:R-:W-:Y:S02]  /*0c70*/  LEA R23, R6, R35, 0x1 ;  /* 0x0000002306177211 */ /* 0x000fe400078e08ff */
[----:B------:R-:W-:-:S03]  /*0c80*/  LEA.HI.X.SX32 R13, R37, R0, 0x1, P0 ;  /* 0x00000000250d7211 */ /* 0x000fc600000f0eff */
[C---:B------:R-:W-:Y:S01]  /*0c90*/  IMAD R37, R6.reuse, 0x2, R23 ;  /* 0x0000000206257824 */ /* 0x040fe200078e0217 */
[C---:B0-----:R-:W-:Y:S01]  /*0ca0*/  LEA R14, P1, R29.reuse, R2, 0x1 ;  /* 0x000000021d0e7211 */ /* 0x041fe200078208ff */
[----:B------:R0:W4:Y:S03]  /*0cb0*/  LDG.E.U16 R74, [R12.64] ;  /* 0x000000040c4a7981 */ /* 0x000126000c1e1500 */
[C---:B------:R-:W-:Y:S02]  /*0cc0*/  LEA R43, R6.reuse, R37, 0x1 ;  /* 0x00000025062b7211 */ /* 0x040fe400078e08ff */
[----:B------:R-:W-:Y:S02]  /*0cd0*/  LEA.HI.X.SX32 R15, R29, R0, 0x1, P1 ;  /* 0x000000001d0f7211 */ /* 0x000fe400008f0eff */
[-C--:B------:R-:W-:Y:S01]  /*0ce0*/  LEA R18, P0, R25, R2.reuse, 0x1 ;  /* 0x0000000219127211 */ /* 0x080fe200078008ff */
[----:B------:R-:W-:Y:S01]  /*0cf0*/  IMAD R29, R6, 0x2, R43 ;  /* 0x00000002061d7824 */ /* 0x000fe200078e022b */
[----:B------:R-:W-:Y:S01]  /*0d00*/  LEA R22, P1, R23, R2, 0x1 ;  /* 0x0000000217167211 */ /* 0x000fe200078208ff */
[----:B------:R0:W4:Y:S01]  /*0d10*/  LDG.E.U16 R75, [R14.64] ;  /* 0x000000040e4b7981 */ /* 0x000122000c1e1500 */
[----:B------:R-:W-:-:S02]  /*0d20*/  LEA.HI.X.SX32 R19, R25, R0, 0x1, P0 ;  /* 0x0000000019137211 */ /* 0x000fc400000f0eff */
[C---:B-1----:R-:W-:Y:S02]  /*0d30*/  LEA R20, P0, R33.reuse, R2, 0x1 ;  /* 0x0000000221147211 */ /* 0x042fe400078008ff */
[C---:B------:R-:W-:Y:S01]  /*0d40*/  LEA R25, R6.reuse, R29, 0x1 ;  /* 0x0000001d06197211 */ /* 0x040fe200078e08ff */
[----:B------:R1:W4:Y:S01]  /*0d50*/  LDG.E.U16 R76, [R18.64] ;  /* 0x00000004124c7981 */ /* 0x000322000c1e1500 */
[----:B------:R-:W-:Y:S02]  /*0d60*/  LEA.HI.X.SX32 R21, R33, R0, 0x1, P0 ;  /* 0x0000000021157211 */ /* 0x000fe400000f0eff */
[----:B------:R-:W-:Y:S01]  /*0d70*/  LEA R16, P0, R39, R2, 0x1 ;  /* 0x0000000227107211 */ /* 0x000fe200078008ff */
[----:B------:R-:W-:Y:S01]  /*0d80*/  IMAD R33, R6, 0x2, R25 ;  /* 0x0000000206217824 */ /* 0x000fe200078e0219 */
[-C--:B------:R-:W-:Y:S01]  /*0d90*/  LEA.HI.X.SX32 R23, R23, R0.reuse, 0x1, P1 ;  /* 0x0000000017177211 */ /* 0x080fe200008f0eff */
[----:B------:R1:W4:Y:S01]  /*0da0*/  LDG.E.U16 R77, [R20.64] ;  /* 0x00000004144d7981 */ /* 0x000322000c1e1500 */
[----:B------:R-:W-:-:S02]  /*0db0*/  LEA.HI.X.SX32 R17, R39, R0, 0x1, P0 ;  /* 0x0000000027117211 */ /* 0x000fc400000f0eff */
[----:B------:R-:W-:Y:S01]  /*0dc0*/  LEA R39, R6, R33, 0x1 ;  /* 0x0000002106277211 */ /* 0x000fe200078e08ff */
[----:B------:R1:W4:Y:S01]  /*0dd0*/  LDG.E.U16 R81, [R22.64] ;  /* 0x0000000416517981 */ /* 0x000322000c1e1500 */
[----:B0-----:R-:W-:-:S03]  /*0de0*/  LEA R12, P0, R27, R2, 0x1 ;  /* 0x000000021b0c7211 */ /* 0x001fc600078008ff */
[C---:B------:R-:W-:Y:S01]  /*0df0*/  IMAD R45, R6.reuse, 0x2, R39 ;  /* 0x00000002062d7824 */ /* 0x040fe200078e0227 */
[----:B------:R-:W-:Y:S01]  /*0e00*/  LEA.HI.X.SX32 R13, R27, R0, 0x1, P0 ;  /* 0x000000001b0d7211 */ /* 0x000fe200000f0eff */
[----:B------:R0:W4:Y:S01]  /*0e10*/  LDG.E.U16 R78, [R16.64] ;  /* 0x00000004104e7981 */ /* 0x000122000c1e1500 */
[C---:B------:R-:W-:Y:S02]  /*0e20*/  LEA R24, P0, R25.reuse, R2, 0x1 ;  /* 0x0000000219187211 */ /* 0x040fe400078008ff */
[----:B------:R-:W-:Y:S01]  /*0e30*/  LEA R27, R6, R45, 0x1 ;  /* 0x0000002d061b7211 */ /* 0x000fe200078e08ff */
[----:B------:R0:W4:Y:S01]  /*0e40*/  LDG.E.U16 R79, [R12.64] ;  /* 0x000000040c4f7981 */ /* 0x000122000c1e1500 */
[----:B------:R-:W-:Y:S02]  /*0e50*/  LEA.HI.X.SX32 R25, R25, R0, 0x1, P0 ;  /* 0x0000000019197211 */ /* 0x000fe400000f0eff */
[-C--:B-1----:R-:W-:Y:S02]  /*0e60*/  LEA R20, P1, R27, R2.reuse, 0x1 ;  /* 0x000000021b147211 */ /* 0x082fe400078208ff */
[----:B------:R-:W-:Y:S01]  /*0e70*/  LEA R14, P0, R9, R2, 0x1 ;  /* 0x00000002090e7211 */ /* 0x000fe200078008ff */
[----:B------:R1:W4:Y:S01]  /*0e80*/  LDG.E.U16 R83, [R24.64] ;  /* 0x0000000418537981 */ /* 0x000322000c1e1500 */
[----:B------:R-:W-:-:S02]  /*0e90*/  LEA.HI.X.SX32 R21, R27, R0, 0x1, P1 ;  /* 0x000000001b157211 */ /* 0x000fc400008f0eff */
[----:B------:R-:W-:Y:S02]  /*0ea0*/  LEA.HI.X.SX32 R15, R9, R0, 0x1, P0 ;  /* 0x00000000090f7211 */ /* 0x000fe400000f0eff */
[-C--:B0-----:R-:W-:Y:S01]  /*0eb0*/  LEA R12, P0, R33, R2.reuse, 0x1 ;  /* 0x00000002210c7211 */ /* 0x081fe200078008ff */
[----:B------:R0:W4:Y:S01]  /*0ec0*/  LDG.E.U16 R85, [R20.64] ;  /* 0x0000000414557981 */ /* 0x000122000c1e1500 */
[----:B------:R-:W-:Y:S01]  /*0ed0*/  LEA R18, P1, R37, R2, 0x1 ;  /* 0x0000000225127211 */ /* 0x000fe200078208ff */
[----:B------:R-:W-:Y:S01]  /*0ee0*/  IMAD R9, R6, 0x2, R27 ;  /* 0x0000000206097824 */ /* 0x000fe200078e021b */
[----:B------:R-:W-:Y:S02]  /*0ef0*/  LEA.HI.X.SX32 R13, R33, R0, 0x1, P0 ;  /* 0x00000000210d7211 */ /* 0x000fe400000f0eff */
[----:B------:R-:W-:Y:S02]  /*0f00*/  LEA R16, P0, R31, R2, 0x1 ;  /* 0x000000021f107211 */ /* 0x000fe400078008ff */
[----:B------:R-:W-:Y:S01]  /*0f10*/  LEA.HI.X.SX32 R19, R37, R0, 0x1, P1 ;  /* 0x0000000025137211 */ /* 0x000fe200008f0eff */
[----:B------:R0:W4:Y:S01]  /*0f20*/  LDG.E.U16 R80, [R12.64] ;  /* 0x000000040c507981 */ /* 0x000122000c1e1500 */
[----:B------:R-:W-:-:S02]  /*0f30*/  LEA R26, P1, R9, R2, 0x1 ;  /* 0x00000002091a7211 */ /* 0x000fc400078208ff */
[----:B------:R-:W-:Y:S01]  /*0f40*/  LEA.HI.X.SX32 R17, R31, R0, 0x1, P0 ;  /* 0x000000001f117211 */ /* 0x000fe200000f0eff */
[----:B------:R1:W4:Y:S01]  /*0f50*/  LDG.E.U16 R37, [R14.64] ;  /* 0x000000040e257981 */ /* 0x000322000c1e1500 */
[----:B------:R-:W-:Y:S02]  /*0f60*/  LEA R22, P0, R39, R2, 0x1 ;  /* 0x0000000227167211 */ /* 0x000fe400078008ff */
[-C--:B------:R-:W-:Y:S01]  /*0f70*/  LEA.HI.X.SX32 R27, R9, R0.reuse, 0x1, P1 ;  /* 0x00000000091b7211 */ /* 0x080fe200008f0eff */
[----:B------:R1:W4:Y:S01]  /*0f80*/  LDG.E.U16 R33, [R18.64] ;  /* 0x0000000412217981 */ /* 0x000322000c1e1500 */
[----:B------:R-:W-:Y:S02]  /*0f90*/  LEA.HI.X.SX32 R23, R39, R0, 0x1, P0 ;  /* 0x0000000027177211 */ /* 0x000fe400000f0eff */
[-C--:B0-----:R-:W-:Y:S01]  /*0fa0*/  LEA R20, P1, R43, R2.reuse, 0x1 ;  /* 0x000000022b147211 */ /* 0x081fe200078208ff */
[----:B------:R-:W4:Y:S01]  /*0fb0*/  LDG.E.U16 R26, [R26.64] ;  /* 0x000000041a1a7981 */ /* 0x000f22000c1e1500 */
[----:B------:R-:W-:-:S02]  /*0fc0*/  LEA R12, P0, R41, R2, 0x1 ;  /* 0x00000002290c7211 */ /* 0x000fc400078008ff */
[----:B------:R-:W-:Y:S01]  /*0fd0*/  LEA R9, R6, R9, 0x1 ;  /* 0x0000000906097211 */ /* 0x000fe200078e08ff */
[----:B------:R0:W4:Y:S01]  /*0fe0*/  LDG.E.U16 R31, [R16.64] ;  /* 0x00000004101f7981 */ /* 0x000122000c1e1500 */
[-C--:B------:R-:W-:Y:S02]  /*0ff0*/  LEA.HI.X.SX32 R21, R43, R0.reuse, 0x1, P1 ;  /* 0x000000002b157211 */ /* 0x080fe400008f0eff */
[----:B------:R-:W-:Y:S01]  /*1000*/  LEA.HI.X.SX32 R13, R41, R0, 0x1, P0 ;  /* 0x00000000290d7211 */ /* 0x000fe200000f0eff */
[----:B------:R-:W4:Y:S01]  /*1010*/  LDG.E.U16 R22, [R22.64] ;  /* 0x0000000416167981 */ /* 0x000f22000c1e1500 */
[-C--:B-1----:R-:W-:Y:S02]  /*1020*/  LEA R24, P1, R9, R2.reuse, 0x1 ;  /* 0x0000000209187211 */ /* 0x082fe400078208ff */
[----:B------:R-:W-:Y:S01]  /*1030*/  LEA R14, P0, R35, R2, 0x1 ;  /* 0x00000002230e7211 */ /* 0x000fe200078008ff */
[----:B------:R1:W4:Y:S01]  /*1040*/  LDG.E.U16 R39, [R20.64] ;  /* 0x0000000414277981 */ /* 0x000322000c1e1500 */
[----:B------:R-:W-:-:S02]  /*1050*/  LEA.HI.X.SX32 R25, R9, R0, 0x1, P1 ;  /* 0x0000000009197211 */ /* 0x000fc400008f0eff */
[----:B------:R-:W-:Y:S01]  /*1060*/  LEA.HI.X.SX32 R15, R35, R0, 0x1, P0 ;  /* 0x00000000230f7211 */ /* 0x000fe200000f0eff */
[----:B------:R-:W4:Y:S01]  /*1070*/  LDG.E.U16 R12, [R12.64] ;  /* 0x000000040c0c7981 */ /* 0x000f22000c1e1500 */
[-C--:B0-----:R-:W-:Y:S02]  /*1080*/  LEA R16, P1, R29, R2.reuse, 0x1 ;  /* 0x000000021d107211 */ /* 0x081fe400078208ff */
[----:B------:R-:W-:Y:S01]  /*1090*/  LEA R18, P0, R45, R2, 0x1 ;  /* 0x000000022d127211 */ /* 0x000fe200078008ff */
[----:B------:R-:W4:Y:S01]  /*10a0*/  LDG.E.U16 R24, [R24.64] ;  /* 0x0000000418187981 */ /* 0x000f22000c1e1500 */
[-C--:B------:R-:W-:Y:S02]  /*10b0*/  LEA.HI.X.SX32 R17, R29, R0.reuse, 0x1, P1 ;  /* 0x000000001d117211 */ /* 0x080fe400008f0eff */
[----:B------:R-:W-:Y:S01]  /*10c0*/  LEA.HI.X.SX32 R19, R45, R0, 0x1, P0 ;  /* 0x000000002d137211 */ /* 0x000fe200000f0eff */
[----:B------:R-:W4:Y:S04]  /*10d0*/  LDG.E.U16 R14, [R14.64] ;  /* 0x000000040e0e7981 */ /* 0x000f28000c1e1500 */
[----:B------:R-:W4:Y:S04]  /*10e0*/  LDG.E.U16 R16, [R16.64] ;  /* 0x0000000410107981 */ /* 0x000f28000c1e1500 */
[----:B------:R-:W4:Y:S01]  /*10f0*/  LDG.E.U16 R18, [R18.64] ;  /* 0x0000000412127981 */ /* 0x000f22000c1e1500 */
[----:B------:R-:W-:-:S05]  /*1100*/  IMAD R9, R6, 0x2, R9 ;  /* 0x0000000206097824 */ /* 0x000fca00078e0209 */
[----:B-1----:R-:W-:-:S04]  /*1110*/  LEA R20, P1, R9, R2, 0x1 ;  /* 0x0000000209147211 */ /* 0x002fc800078208ff */
[----:B------:R-:W-:-:S05]  /*1120*/  LEA.HI.X.SX32 R21, R9, R0, 0x1, P1 ;  /* 0x0000000009157211 */ /* 0x000fca00008f0eff */
[----:B------:R-:W4:Y:S01]  /*1130*/  LDG.E.U16 R20, [R20.64] ;  /* 0x0000000414147981 */ /* 0x000f22000c1e1500 */
[----:B------:R-:W-:Y:S02]  /*1140*/  SHF.R.S32.HI R0, RZ, 0x6, R171 ;  /* 0x00000006ff007819 */ /* 0x000fe400000114ab */
[----:B------:R-:W-:Y:S02]  /*1150*/  SHF.L.U32 R9, R10, 0x1, RZ ;  /* 0x000000010a097819 */ /* 0x000fe400000006ff */
[----:B------:R-:W-:-:S04]  /*1160*/  SGXT R0, R0, 0x1 ;  /* 0x000000010000781a */ /* 0x000fc80000000200 */
[----:B------:R-:W-:-:S04]  /*1170*/  LOP3.LUT R0, R9, 0x90, R0, 0x78, !PT ;  /* 0x0000009009007812 */ /* 0x000fc800078e7800 */
[C---:B------:R-:W-:Y:S01]  /*1180*/  LOP3.LUT R84, R0.reuse, 0x20, RZ, 0x3c, !PT ;  /* 0x0000002000547812 */ /* 0x040fe200078e3cff */
[----:B--2---:R0:W-:Y:S04]  /*1190*/  STS.U16 [R0], R3 ;  /* 0x0000000300007388 */ /* 0x0041e80000000400 */
[----:B------:R-:W-:Y:S04]  /*11a0*/  STS.U16 [R0+0x400], R7 ;  /* 0x0004000700007388 */ /* 0x000fe80000000400 */
[----:B------:R-:W-:Y:S04]  /*11b0*/  STS.U16 [R0+0x800], R47 ;  /* 0x0008002f00007388 */ /* 0x000fe80000000400 */
[----:B------:R-:W-:Y:S04]  /*11c0*/  STS.U16 [R0+0xc00], R49 ;  /* 0x000c003100007388 */ /* 0x000fe80000000400 */
[----:B------:R-:W-:Y:S04]  /*11d0*/  STS.U16 [R0+0x1000], R51 ;  /* 0x0010003300007388 */ /* 0x000fe80000000400 */
[----:B---3--:R-:W-:Y:S01]  /*11e0*/  STS.U16 [R0+0x1400], R53 ;  /* 0x0014003500007388 */ /* 0x008fe20000000400 */
[----:B------:R-:W-:-:S02]  /*11f0*/  LOP3.LUT R82, R0, 0x40, RZ, 0x3c, !PT ;  /* 0x0000004000527812 */ /* 0x000fc400078e3cff */
[----:B------:R-:W-:Y:S01]  /*1200*/  LOP3.LUT R231, R0, 0x60, RZ, 0x3c, !PT ;  /* 0x0000006000e77812 */ /* 0x000fe200078e3cff */
[----:B-----5:R-:W-:Y:S04]  /*1210*/  STS.U16 [R0+0x1800], R55 ;  /* 0x0018003700007388 */ /* 0x020fe80000000400 */
[----:B----4-:R-:W-:Y:S04]  /*1220*/  STS.U16 [R0+0x1c00], R59 ;  /* 0x001c003b00007388 */ /* 0x010fe80000000400 */
[----:B------:R-:W-:Y:S04]  /*1230*/  STS.U16 [R0+0x2000], R63 ;  /* 0x0020003f00007388 */ /* 0x000fe80000000400 */
[----:B------:R-:W-:Y:S04]  /*1240*/  STS.U16 [R0+0x2400], R67 ;  /* 0x0024004300007388 */ /* 0x000fe80000000400 */
[----:B------:R-:W-:Y:S04]  /*1250*/  STS.U16 [R0+0x2800], R71 ;  /* 0x0028004700007388 */ /* 0x000fe80000000400 */
[----:B------:R-:W-:Y:S04]  /*1260*/  STS.U16 [R0+0x2c00], R75 ;  /* 0x002c004b00007388 */ /* 0x000fe80000000400 */
[----:B------:R-:W-:Y:S04]  /*1270*/  STS.U16 [R0+0x3400], R81 ;  /* 0x0034005100007388 */ /* 0x000fe80000000400 */
[----:B------:R-:W-:Y:S04]  /*1280*/  STS.U16 [R0+0x3000], R79 ;  /* 0x0030004f00007388 */ /* 0x000fe80000000400 */
[----:B------:R-:W-:Y:S04]  /*1290*/  STS.U16 [R0+0x3800], R83 ;  /* 0x0038005300007388 */ /* 0x000fe80000000400 */
[----:B------:R-:W-:Y:S04]  /*12a0*/  STS.U16 [R0+0x3c00], R85 ;  /* 0x003c005500007388 */ /* 0x000fe80000000400 */
[----:B------:R1:W-:Y:S04]  /*12b0*/  STS.U16 [R84+0x100], R4 ;  /* 0x0001000454007388 */ /* 0x0003e80000000400 */
        /* <DEDUP_REMOVED lines=27> */
[----:B------:R-:W-:Y:S01]  /*1470*/  STS.U16 [R82+0x3200], R31 ;  /* 0x0032001f52007388 */ /* 0x000fe20000000400 */
[----:B------:R-:W-:-:S03]  /*1480*/  IMAD.MOV.U32 R2, RZ, RZ, c[0x0][0x1d0] ;  /* 0x00007400ff027624 */ /* 0x000fc600078e00ff */
[----:B------:R-:W-:Y:S04]  /*1490*/  STS.U16 [R82+0x3600], R39 ;  /* 0x0036002752007388 */ /* 0x000fe80000000400 */
[----:B------:R-:W-:Y:S04]  /*14a0*/  STS.U16 [R82+0x3a00], R22 ;  /* 0x003a001652007388 */ /* 0x000fe80000000400 */
[----:B------:R-:W-:Y:S04]  /*14b0*/  STS.U16 [R82+0x3e00], R24 ;  /* 0x003e001852007388 */ /* 0x000fe80000000400 */
[----:B------:R-:W-:Y:S04]  /*14c0*/  STS.U16 [R231+0x700], R32 ;  /* 0x00070020e7007388 */ /* 0x000fe80000000400 */
[----:B------:R-:W-:Y:S04]  /*14d0*/  STS.U16 [R231+0x3300], R14 ;  /* 0x0033000ee7007388 */ /* 0x000fe80000000400 */
[----:B------:R-:W-:Y:S04]  /*14e0*/  STS.U16 [R231+0x3700], R16 ;  /* 0x00370010e7007388 */ /* 0x000fe80000000400 */
[----:B------:R-:W-:Y:S01]  /*14f0*/  STS.U16 [R231+0x3b00], R18 ;  /* 0x003b0012e7007388 */ /* 0x000fe20000000400 */
[----:B------:R-:W-:Y:S01]  /*1500*/  ISETP.GE.AND P0, PT, R2, 0x1, PT ;  /* 0x000000010200780c */ /* 0x000fe20003f06270 */
[----:B------:R-:W-:Y:S01]  /*1510*/  IMAD.MOV.U32 R2, RZ, RZ, -0x800000 ;  /* 0xff800000ff027424 */ /* 0x000fe200078e00ff */
[----:B------:R-:W-:Y:S01]  /*1520*/  MOV R188, 0x3f800000 ;  /* 0x3f80000000bc7802 */ /* 0x000fe20000000f00 */
[----:B------:R3:W-:Y:S01]  /*1530*/  STS.U16 [R231+0x300], R8 ;  /* 0x00030008e7007388 */ /* 0x0007e20000000400 */
[----:B0-----:R-:W-:Y:S01]  /*1540*/  MOV R3, 0xff800000 ;  /* 0xff80000000037802 */ /* 0x001fe20000000f00 */
[----:B-1----:R-:W-:Y:S01]  /*1550*/  IMAD.MOV.U32 R4, RZ, RZ, -0x800000 ;  /* 0xff800000ff047424 */ /* 0x002fe200078e00ff */
[----:B--2---:R-:W-:Y:S01]  /*1560*/  MOV R5, 0xff800000 ;  /* 0xff80000000057802 */ /* 0x004fe20000000f00 */
[----:B------:R-:W-:Y:S01]  /*1570*/  STS.U16 [R231+0xb00], R38 ;  /* 0x000b0026e7007388 */ /* 0x000fe20000000400 */
[----:B------:R-:W-:Y:S01]  /*1580*/  IMAD.MOV.U32 R6, RZ, RZ, -0x800000 ;  /* 0xff800000ff067424 */ /* 0x000fe200078e00ff */
[----:B------:R-:W-:Y:S01]  /*1590*/  MOV R7, 0xff800000 ;  /* 0xff80000000077802 */ /* 0x000fe20000000f00 */
[----:B------:R-:W-:Y:S01]  /*15a0*/  IMAD.MOV.U32 R182, RZ, RZ, 0x3f800000 ;  /* 0x3f800000ffb67424 */ /* 0x000fe200078e00ff */
[----:B------:R-:W-:Y:S01]  /*15b0*/  STS.U16 [R231+0xf00], R44 ;  /* 0x000f002ce7007388 */ /* 0x000fe20000000400 */
[----:B------:R-:W-:Y:S01]  /*15c0*/  MOV R9, 0xff800000 ;  /* 0xff80000000097802 */ /* 0x000fe20000000f00 */
[----:B---3--:R-:W-:Y:S01]  /*15d0*/  IMAD.MOV.U32 R8, RZ, RZ, -0x800000 ;  /* 0xff800000ff087424 */ /* 0x008fe200078e00ff */
[----:B------:R-:W-:Y:S01]  /*15e0*/  MOV R180, 0x3f800000 ;  /* 0x3f80000000b47802 */ /* 0x000fe20000000f00 */
[----:B------:R-:W-:Y:S01]  /*15f0*/  STS.U16 [R231+0x1300], R50 ;  /* 0x00130032e7007388 */ /* 0x000fe20000000400 */
[----:B------:R-:W-:Y:S01]  /*1600*/  IMAD.MOV.U32 R178, RZ, RZ, 0x3f800000 ;  /* 0x3f800000ffb27424 */ /* 0x000fe200078e00ff */
[----:B------:R-:W-:Y:S01]  /*1610*/  MOV R172, 0x3f800000 ;  /* 0x3f80000000ac7802 */ /* 0x000fe20000000f00 */
[----:B------:R-:W-:Y:S01]  /*1620*/  IMAD.MOV.U32 R170, RZ, RZ, 0x3f800000 ;  /* 0x3f800000ffaa7424 */ /* 0x000fe200078e00ff */
[----:B------:R0:W-:Y:S01]  /*1630*/  STS.U16 [R231+0x1700], R56 ;  /* 0x00170038e7007388 */ /* 0x0001e20000000400 */
[----:B------:R-:W-:Y:S01]  /*1640*/  MOV R168, 0x3f800000 ;  /* 0x3f80000000a87802 */ /* 0x000fe20000000f00 */
[----:B------:R-:W-:Y:S01]  /*1650*/  CS2R R78, SRZ ;  /* 0x00000000004e7805 */ /* 0x000fe2000001ff00 */
[----:B------:R-:W-:Y:S01]  /*1660*/  CS2R R74, SRZ ;  /* 0x00000000004a7805 */ /* 0x000fe2000001ff00 */
[----:B------:R1:W-:Y:S01]  /*1670*/  STS.U16 [R231+0x1b00], R60 ;  /* 0x001b003ce7007388 */ /* 0x0003e20000000400 */
[----:B------:R-:W-:Y:S01]  /*1680*/  CS2R R70, SRZ ;  /* 0x0000000000467805 */ /* 0x000fe2000001ff00 */
[----:B------:R-:W-:Y:S01]  /*1690*/  CS2R R66, SRZ ;  /* 0x0000000000427805 */ /* 0x000fe2000001ff00 */
[----:B------:R-:W-:Y:S01]  /*16a0*/  CS2R R62, SRZ ;  /* 0x00000000003e7805 */ /* 0x000fe2000001ff00 */
[----:B------:R2:W-:Y:S01]  /*16b0*/  STS.U16 [R231+0x1f00], R64 ;  /* 0x001f0040e7007388 */ /* 0x0005e20000000400 */
[----:B------:R-:W-:Y:S01]  /*16c0*/  CS2R R58, SRZ ;  /* 0x00000000003a7805 */ /* 0x000fe2000001ff00 */
[----:B0-----:R-:W-:Y:S01]  /*16d0*/  CS2R R56, SRZ ;  /* 0x0000000000387805 */ /* 0x001fe2000001ff00 */
[----:B------:R-:W-:Y:S01]  /*16e0*/  CS2R R52, SRZ ;  /* 0x0000000000347805 */ /* 0x000fe2000001ff00 */
[----:B------:R0:W-:Y:S01]  /*16f0*/  STS.U16 [R231+0x2300], R68 ;  /* 0x00230044e7007388 */ /* 0x0001e20000000400 */
[----:B------:R-:W-:Y:S01]  /*1700*/  CS2R R54, SRZ ;  /* 0x0000000000367805 */ /* 0x000fe2000001ff00 */
[----:B-1----:R-:W-:Y:S01]  /*1710*/  CS2R R60, SRZ ;  /* 0x00000000003c7805 */ /* 0x002fe2000001ff00 */
[----:B------:R-:W-:Y:S01]  /*1720*/  CS2R R48, SRZ ;  /* 0x0000000000307805 */ /* 0x000fe2000001ff00 */
[----:B------:R1:W-:Y:S01]  /*1730*/  STS.U16 [R231+0x2700], R72 ;  /* 0x00270048e7007388 */ /* 0x0003e20000000400 */
[----:B------:R-:W-:Y:S01]  /*1740*/  CS2R R50, SRZ ;  /* 0x0000000000327805 */ /* 0x000fe2000001ff00 */
[----:B--2---:R-:W-:Y:S01]  /*1750*/  CS2R R64, SRZ ;  /* 0x0000000000407805 */ /* 0x004fe2000001ff00 */
[----:B------:R-:W-:Y:S01]  /*1760*/  CS2R R44, SRZ ;  /* 0x00000000002c7805 */ /* 0x000fe2000001ff00 */
[----:B------:R2:W-:Y:S01]  /*1770*/  STS.U16 [R231+0x2b00], R76 ;  /* 0x002b004ce7007388 */ /* 0x0005e20000000400 */
[----:B------:R-:W-:Y:S01]  /*1780*/  CS2R R46, SRZ ;  /* 0x00000000002e7805 */ /* 0x000fe2000001ff00 */
[----:B0-----:R-:W-:Y:S01]  /*1790*/  CS2R R68, SRZ ;  /* 0x0000000000447805 */ /* 0x001fe2000001ff00 */
[----:B------:R-:W-:Y:S01]  /*17a0*/  CS2R R40, SRZ ;  /* 0x0000000000287805 */ /* 0x000fe2000001ff00 */
[----:B------:R-:W-:Y:S01]  /*17b0*/  STS.U16 [R231+0x2f00], R12 ;  /* 0x002f000ce7007388 */ /* 0x000fe20000000400 */
[----:B------:R-:W-:Y:S01]  /*17c0*/  CS2R R42, SRZ ;  /* 0x00000000002a7805 */ /* 0x000fe2000001ff00 */
[----:B-1----:R-:W-:Y:S01]  /*17d0*/  CS2R R72, SRZ ;  /* 0x0000000000487805 */ /* 0x002fe2000001ff00 */
[----:B------:R-:W-:Y:S01]  /*17e0*/  CS2R R36, SRZ ;  /* 0x0000000000247805 */ /* 0x000fe2000001ff00 */
[----:B------:R0:W-:Y:S01]  /*17f0*/  STS.U16 [R231+0x3f00], R20 ;  /* 0x003f0014e7007388 */ /* 0x0001e20000000400 */
[----:B------:R-:W-:Y:S01]  /*1800*/  CS2R R38, SRZ ;  /* 0x0000000000267805 */ /* 0x000fe2000001ff00 */
[----:B--2---:R-:W-:Y:S01]  /*1810*/  CS2R R76, SRZ ;  /* 0x00000000004c7805 */ /* 0x004fe2000001ff00 */
[----:B------:R-:W-:Y:S01]  /*1820*/  CS2R R80, SRZ ;  /* 0x0000000000507805 */ /* 0x000fe2000001ff00 */
[----:B------:R-:W-:Y:S01]  /*1830*/  CS2R R82, SRZ ;  /* 0x0000000000527805 */ /* 0x000fe2000001ff00 */
[----:B------:R-:W-:Y:S01]  /*1840*/  CS2R R84, SRZ ;  /* 0x0000000000547805 */ /* 0x000fe2000001ff00 */
[----:B------:R-:W-:Y:S01]  /*1850*/  CS2R R86, SRZ ;  /* 0x0000000000567805 */ /* 0x000fe2000001ff00 */
[----:B------:R-:W-:Y:S01]  /*1860*/  CS2R R88, SRZ ;  /* 0x0000000000587805 */ /* 0x000fe2000001ff00 */
[----:B------:R-:W-:Y:S01]  /*1870*/  CS2R R90, SRZ ;  /* 0x00000000005a7805 */ /* 0x000fe2000001ff00 */
[----:B------:R-:W-:Y:S01]  /*1880*/  CS2R R92, SRZ ;  /* 0x00000000005c7805 */ /* 0x000fe2000001ff00 */
[----:B0-----:R-:W-:Y:S01]  /*1890*/  IMAD.MOV.U32 R20, RZ, RZ, 0x3f800000 ;  /* 0x3f800000ff147424 */ /* 0x001fe200078e00ff */
[----:B------:R-:W-:Y:S01]  /*18a0*/  CS2R R94, SRZ ;  /* 0x00000000005e7805 */ /* 0x000fe2000001ff00 */
[----:B------:R-:W-:Y:S01]  /*18b0*/  CS2R R96, SRZ ;  /* 0x0000000000607805 */ /* 0x000fe2000001ff00 */
[----:B------:R-:W-:Y:S01]  /*18c0*/  CS2R R98, SRZ ;  /* 0x0000000000627805 */ /* 0x000fe2000001ff00 */
[----:B------:R-:W-:Y:S01]  /*18d0*/  LOP3.LUT R100, R171, 0x7f, RZ, 0xc0, !PT ;  /* 0x0000007fab647812 */ /* 0x000fe200078ec0ff */
[----:B------:R-:W-:Y:S01]  /*18e0*/  IMAD R12, R11, c[0x0][0x1c8], RZ ;  /* 0x000072000b0c7a24 */ /* 0x000fe200078e02ff */
[----:B------:R-:W-:Y:S01]  /*18f0*/  SHF.L.U32 R13, R171, 0x2, RZ ;  /* 0x00000002ab0d7819 */ /* 0x000fe200000006ff */
[----:B------:R-:W-:Y:S05]  /*1900*/  @!P0 BRA `(.L_x_0) ;  /* 0x00006f5000008947 */ /* 0x000fea0003800000 */
[----:B------:R-:W-:Y:S01]  /*1910*/  IMAD R7, R11, c[0x0][0x1b8], RZ ;  /* 0x00006e000b077a24 */ /* 0x000fe200078e02ff */
[----:B------:R-:W-:Y:S01]  /*1920*/  SHF.R.U32.HI R5, RZ, 0x3, R100 ;  /* 0x00000003ff057819 */ /* 0x000fe20000011664 */
[----:B------:R-:W-:Y:S01]  /*1930*/  IMAD.MOV.U32 R37, RZ, RZ, c[0x0][0x1b8] ;  /* 0x00006e00ff257624 */ /* 0x000fe200078e00ff */
[----:B------:R-:W-:Y:S01]  /*1940*/  LOP3.LUT R252, R171, 0x1c, RZ, 0xc0, !PT ;  /* 0x0000001cabfc7812 */ /* 0x000fe200078ec0ff */
[----:B------:R-:W-:Y:S01]  /*1950*/  IMAD R10, R10, c[0x0][0x1b4], RZ ;  /* 0x00006d000a0a7a24 */ /* 0x000fe200078e02ff */
[----:B------:R-:W-:Y:S01]  /*1960*/  LOP3.LUT R12, R5, 0xc, RZ, 0xc0, !PT ;  /* 0x0000000c050c7812 */ /* 0x000fe200078ec0ff */
[----:B------:R-:W-:Y:S01]  /*1970*/  IMAD R3, R101, c[0x0][0x1b0], RZ ;  /* 0x00006c0065037a24 */ /* 0x000fe200078e02ff */
[----:B------:R-:W-:Y:S01]  /*1980*/  LEA R8, R37, R7, 0x1 ;  /* 0x0000000725087211 */ /* 0x000fe200078e08ff */
[----:B------:R-:W-:Y:S01]  /*1990*/  IMAD R2, R101, c[0x0][0x1a0], RZ ;  /* 0x0000680065027a24 */ /* 0x000fe200078e02ff */
[----:B------:R-:W-:Y:S01]  /*19a0*/  SHF.L.U32 R6, R10, 0x1, RZ ;  /* 0x000000010a067819 */ /* 0x000fe200000006ff */
[----:B------:R-:W-:Y:S01]  /*19b0*/  IMAD.SHL.U32 R5, R3, 0x2, RZ ;  /* 0x0000000203057824 */ /* 0x000fe200078e00ff */
[----:B------:R-:W-:Y:S01]  /*19c0*/  LOP3.LUT R14, R171, 0x60, RZ, 0xc0, !PT ;  /* 0x00000060ab0e7812 */ /* 0x000fe200078ec0ff */
[----:B------:R-:W-:Y:S01]  /*19d0*/  IMAD R9, R37, 0x2, R8 ;  /* 0x0000000225097824 */ /* 0x000fe200078e0208 */
[----:B------:R-:W-:Y:S01]  /*19e0*/  LOP3.LUT R13, R13, 0x7c, RZ, 0xc0, !PT ;  /* 0x0000007c0d0d7812 */ /* 0x000fe200078ec0ff */
[----:B------:R-:W-:Y:S01]  /*19f0*/  IMAD R4, R100, c[0x0][0x1a8], RZ ;  /* 0x00006a0064047a24 */ /* 0x000fe200078e02ff */
[----:B------:R-:W-:Y:S01]  /*1a00*/  IADD3 R191, P2, P3, R6, c[0x0][0x170], R5 ;  /* 0x00005c0006bf7a10 */ /* 0x000fe20007b5e005 */
[----:B------:R-:W-:Y:S01]  /*1a10*/  IMAD.SHL.U32 R32, R2, 0x2, RZ ;  /* 0x0000000202207824 */ /* 0x000fe200078e00ff */
[C---:B------:R-:W-:Y:S01]  /*1a20*/  LEA R16, R37.reuse, R9, 0x1 ;  /* 0x0000000925107211 */ /* 0x040fe200078e08ff */
[----:B------:R-:W-:Y:S01]  /*1a30*/  IMAD.HI R10, R10, 0x2, RZ ;  /* 0x000000020a0a7827 */ /* 0x000fe200078e02ff */
[----:B------:R-:W-:Y:S01]  /*1a40*/  SHF.L.U32 R33, R4, 0x1, RZ ;  /* 0x0000000104217819 */ /* 0x000fe200000006ff */
[----:B------:R-:W-:Y:S01]  /*1a50*/  CS2R R76, SRZ ;  /* 0x00000000004c7805 */ /* 0x000fe2000001ff00 */
[----:B------:R-:W-:Y:S01]  /*1a60*/  LEA R13, R252, R13, 0x5 ;  /* 0x0000000dfc0d7211 */ /* 0x000fe200078e28ff */
[----:B------:R-:W-:Y:S01]  /*1a70*/  IMAD R17, R37, 0x2, R16 ;  /* 0x0000000225117824 */ /* 0x000fe200078e0210 */
[----:B------:R-:W-:Y:S01]  /*1a80*/  IADD3 R32, P0, P1, R33, c[0x0][0x168], R32 ;  /* 0x00005a0021207a10 */ /* 0x000fe2000791e020 */
[----:B------:R-:W-:Y:S01]  /*1a90*/  IMAD.HI R5, R3, 0x2, RZ ;  /* 0x0000000203057827 */ /* 0x000fe200078e02ff */
[----:B------:R-:W-:Y:S01]  /*1aa0*/  SHF.L.U32 R19, R171, 0x7, RZ ;  /* 0x00000007ab137819 */ /* 0x000fe200000006ff */
[----:B------:R-:W-:Y:S01]  /*1ab0*/  CS2R R78, SRZ ;  /* 0x00000000004e7805 */ /* 0x000fe2000001ff00 */
[----:B------:R-:W-:Y:S01]  /*1ac0*/  LEA R18, R37, R17, 0x1 ;  /* 0x0000001125127211 */ /* 0x000fe200078e08ff */
[----:B------:R-:W-:Y:S01]  /*1ad0*/  IMAD.HI R2, R2, 0x2, RZ ;  /* 0x0000000202027827 */ /* 0x000fe200078e02ff */
[----:B------:R-:W-:Y:S01]  /*1ae0*/  IADD3.X R35, R10, c[0x0][0x174], R5, P2, P3 ;  /* 0x00005d000a237a10 */ /* 0x000fe200017e6405 */
[----:B------:R-:W-:Y:S01]  /*1af0*/  CS2R R72, SRZ ;  /* 0x0000000000487805 */ /* 0x000fe2000001ff00 */
[----:B------:R-:W-:Y:S01]  /*1b00*/  LOP3.LUT R5, R171, 0x7, RZ, 0xc0, !PT ;  /* 0x00000007ab057812 */ /* 0x000fe200078ec0ff */
[----:B------:R-:W-:Y:S01]  /*1b10*/  IMAD R20, R37, 0x2, R18 ;  /* 0x0000000225147824 */ /* 0x000fe200078e0212 */
[----:B------:R-:W-:Y:S01]  /*1b20*/  LOP3.LUT R15, R171, 0x10, RZ, 0xc0, !PT ;  /* 0x00000010ab0f7812 */ /* 0x000fe200078ec0ff */
[----:B------:R-:W-:Y:S01]  /*1b30*/  IMAD.HI R3, R4, 0x2, RZ ;  /* 0x0000000204037827 */ /* 0x000fe200078e02ff */
[----:B------:R-:W-:Y:S01]  /*1b40*/  LEA R36, R5, R14, 0x2 ;  /* 0x0000000e05247211 */ /* 0x000fe200078e10ff */
[----:B------:R-:W-:Y:S01]  /*1b50*/  CS2R R74, SRZ ;  /* 0x00000000004a7805 */ /* 0x000fe2000001ff00 */
[----:B------:R-:W-:Y:S01]  /*1b60*/  LEA R21, R37, R20, 0x1 ;  /* 0x0000001425157211 */ /* 0x000fe200078e08ff */
[----:B------:R-:W-:Y:S01]  /*1b70*/  IMAD.SHL.U32 R11, R252, 0x4, RZ ;  /* 0x00000004fc0b7824 */ /* 0x000fe200078e00ff */
[----:B------:R-:W-:Y:S01]  /*1b80*/  IADD3.X R33, R3, c[0x0][0x16c], R2, P0, P1 ;  /* 0x00005b0003217a10 */ /* 0x000fe200007e2402 */
[----:B------:R-:W-:Y:S01]  /*1b90*/  IMAD.SHL.U32 R10, R5, 0x10, RZ ;  /* 0x00000010050a7824 */ /* 0x000fe200078e00ff */
[-C--:B------:R-:W-:Y:S01]  /*1ba0*/  LEA R42, P0, R7, R191.reuse, 0x1 ;  /* 0x000000bf072a7211 */ /* 0x080fe200078008ff */
[----:B------:R-:W-:Y:S01]  /*1bb0*/  IMAD R22, R37, 0x2, R21 ;  /* 0x0000000225167824 */ /* 0x000fe200078e0215 */
[----:B------:R-:W-:Y:S01]  /*1bc0*/  LEA R40, P1, R8, R191, 0x1 ;  /* 0x000000bf08287211 */ /* 0x000fe200078208ff */
[----:B------:R-:W-:Y:S01]  /*1bd0*/  IMAD.IADD R11, R11, 0x1, R12 ;  /* 0x000000010b0b7824 */ /* 0x000fe200078e020c */
[----:B------:R-:W-:Y:S01]  /*1be0*/  SHF.R.U32.HI R12, RZ, 0x1, R14 ;  /* 0x00000001ff0c7819 */ /* 0x000fe2000001160e */
[----:B------:R-:W-:Y:S01]  /*1bf0*/  IMAD R14, R5, 0x80, R10 ;  /* 0x00000080050e7824 */ /* 0x000fe200078e020a */
[----:B------:R-:W-:Y:S01]  /*1c00*/  LEA R23, R37, R22, 0x1 ;  /* 0x0000001625177211 */ /* 0x000fe200078e08ff */
[----:B------:R-:W-:Y:S01]  /*1c10*/  IMAD.MOV.U32 R177, RZ, RZ, -0x800000 ;  /* 0xff800000ffb17424 */ /* 0x000fe200078e00ff */
[----:B------:R-:W-:Y:S01]  /*1c20*/  LOP3.LUT R12, R13, R12, RZ, 0x3c, !PT ;  /* 0x0000000c0d0c7212 */ /* 0x000fe200078e3cff */
[----:B------:R-:W-:Y:S01]  /*1c30*/  IMAD.MOV.U32 R164, RZ, RZ, -0x800000 ;  /* 0xff800000ffa47424 */ /* 0x000fe200078e00ff */
[----:B------:R-:W-:Y:S01]  /*1c40*/  SHF.L.U32 R13, R171, 0x1, RZ ;  /* 0x00000001ab0d7819 */ /* 0x000fe200000006ff */
[C---:B------:R-:W-:Y:S01]  /*1c50*/  IMAD R24, R37.reuse, 0x2, R23 ;  /* 0x0000000225187824 */ /* 0x040fe200078e0217 */
[C---:B------:R-:W-:Y:S01]  /*1c60*/  LOP3.LUT R19, R10.reuse, 0x780, R19, 0xf8, !PT ;  /* 0x000007800a137812 */ /* 0x040fe200078ef813 */
[----:B------:R-:W-:Y:S01]  /*1c70*/  IMAD.MOV.U32 R105, RZ, RZ, -0x800000 ;  /* 0xff800000ff697424 */ /* 0x000fe200078e00ff */
[--C-:B------:R-:W-:Y:S01]  /*1c80*/  LOP3.LUT R31, R10, 0x30, R13.reuse, 0x78, !PT ;  /* 0x000000300a1f7812 */ /* 0x100fe200078e780d */
[----:B------:R-:W-:Y:S01]  /*1c90*/  IMAD.MOV.U32 R180, RZ, RZ, 0x3f800000 ;  /* 0x3f800000ffb47424 */ /* 0x000fe200078e00ff */
[C---:B------:R-:W-:Y:S01]  /*1ca0*/  LEA R25, R37.reuse, R24, 0x1 ;  /* 0x0000001825197211 */ /* 0x040fe200078e08ff */
[----:B------:R-:W-:Y:S01]  /*1cb0*/  IMAD.MOV.U32 R172, RZ, RZ, 0x3f800000 ;  /* 0x3f800000ffac7424 */ /* 0x000fe200078e00ff */
[----:B------:R-:W-:Y:S01]  /*1cc0*/  LOP3.LUT R34, R14, 0x10, R13, 0x78, !PT ;  /* 0x000000100e227812 */ /* 0x000fe200078e780d */
[C---:B------:R-:W-:Y:S01]  /*1cd0*/  IMAD.U32 R14, R36.reuse, 0x20, R31 ;  /* 0x00000020240e7824 */ /* 0x040fe200078e001f */
[----:B------:R-:W-:Y:S01]  /*1ce0*/  LEA R13, R36, R31, 0x6 ;  /* 0x0000001f240d7211 */ /* 0x000fe200078e30ff */
[----:B------:R-:W-:Y:S01]  /*1cf0*/  IMAD R26, R37, 0x2, R25 ;  /* 0x00000002251a7824 */ /* 0x000fe200078e0219 */
[----:B------:R-:W-:Y:S01]  /*1d00*/  LEA R38, P2, R9, R191, 0x1 ;  /* 0x000000bf09267211 */ /* 0x000fe200078408ff */
[----:B------:R-:W-:Y:S01]  /*1d10*/  IMAD.MOV.U32 R168, RZ, RZ, 0x3f800000 ;  /* 0x3f800000ffa87424 */ /* 0x000fe200078e00ff */
[----:B------:R-:W-:Y:S01]  /*1d20*/  LEA R15, R15, R34, 0x6 ;  /* 0x000000220f0f7211 */ /* 0x000fe200078e30ff */
[----:B------:R-:W-:Y:S01]  /*1d30*/  CS2R R68, SRZ ;  /* 0x0000000000447805 */ /* 0x000fe2000001ff00 */
[----:B------:R-:W-:Y:S01]  /*1d40*/  LEA R27, R37, R26, 0x1 ;  /* 0x0000001a251b7211 */ /* 0x000fe200078e08ff */
[----:B------:R-:W-:Y:S01]  /*1d50*/  CS2R R70, SRZ ;  /* 0x0000000000467805 */ /* 0x000fe2000001ff00 */
[----:B------:R-:W-:Y:S01]  /*1d60*/  LEA.HI.X.SX32 R43, R7, R35, 0x1, P0 ;  /* 0x00000023072b7211 */ /* 0x000fe200000f0eff */
[----:B------:R-:W-:Y:S01]  /*1d70*/  CS2R R64, SRZ ;  /* 0x0000000000407805 */ /* 0x000fe2000001ff00 */
[C---:B------:R-:W-:Y:S01]  /*1d80*/  LEA R28, R37.reuse, R27, 0x1 ;  /* 0x0000001b251c7211 */ /* 0x040fe200078e08ff */
[----:B------:R-:W-:Y:S01]  /*1d90*/  CS2R R66, SRZ ;  /* 0x0000000000427805 */ /* 0x000fe2000001ff00 */
[-C--:B------:R-:W-:Y:S01]  /*1da0*/  LEA.HI.X.SX32 R41, R8, R35.reuse, 0x1, P1 ;  /* 0x0000002308297211 */ /* 0x080fe200008f0eff */
[----:B------:R0:W-:Y:S01]  /*1db0*/  STL.64 [R1+0x138], R42 ;  /* 0x0001382a01007387 */ /* 0x0001e20000100a00 */
[----:B------:R-:W-:Y:S01]  /*1dc0*/  LEA R6, R37, R28, 0x1 ;  /* 0x0000001c25067211 */ /* 0x000fe200078e08ff */
[----:B------:R-:W-:Y:S01]  /*1dd0*/  CS2R R60, SRZ ;  /* 0x00000000003c7805 */ /* 0x000fe2000001ff00 */
[----:B------:R-:W-:Y:S01]  /*1de0*/  LEA.HI.X.SX32 R39, R9, R35, 0x1, P2 ;  /* 0x0000002309277211 */ /* 0x000fe200010f0eff */
[----:B------:R1:W-:Y:S01]  /*1df0*/  STL.64 [R1+0x130], R40 ;  /* 0x0001302801007387 */ /* 0x0003e20000100a00 */
[----:B------:R-:W-:Y:S01]  /*1e00*/  LOP3.LUT R19, R19, 0x10, R171, 0x78, !PT ;  /* 0x0000001013137812 */ /* 0x000fe200078e78ab */
[C---:B------:R-:W-:Y:S01]  /*1e10*/  IMAD R29, R37.reuse, 0x2, R6 ;  /* 0x00000002251d7824 */ /* 0x040fe200078e0206 */
[----:B------:R-:W-:Y:S01]  /*1e20*/  MOV R188, 0x3f800000 ;  /* 0x3f80000000bc7802 */ /* 0x000fe20000000f00 */
[----:B------:R2:W-:Y:S01]  /*1e30*/  STL.64 [R1+0x128], R38 ;  /* 0x0001282601007387 */ /* 0x0005e20000100a00 */
[----:B------:R-:W-:Y:S01]  /*1e40*/  MOV R175, 0xff800000 ;  /* 0xff80000000af7802 */ /* 0x000fe20000000f00 */
[C---:B------:R-:W-:Y:S01]  /*1e50*/  IMAD R30, R37.reuse, 0x2, R29 ;  /* 0x00000002251e7824 */ /* 0x040fe200078e021d */
[----:B------:R-:W-:Y:S01]  /*1e60*/  MOV R165, 0xff800000 ;  /* 0xff80000000a57802 */ /* 0x000fe20000000f00 */
[----:B------:R-:W-:Y:S01]  /*1e70*/  CS2R R62, SRZ ;  /* 0x00000000003e7805 */ /* 0x000fe2000001ff00 */
[CC--:B0-----:R-:W-:Y:S01]  /*1e80*/  LEA R42, P0, R16.reuse, R191.reuse, 0x1 ;  /* 0x000000bf102a7211 */ /* 0x0c1fe200078008ff */
[----:B------:R-:W-:Y:S01]  /*1e90*/  CS2R R56, SRZ ;  /* 0x0000000000387805 */ /* 0x000fe2000001ff00 */
[----:B------:R-:W-:Y:S01]  /*1ea0*/  LEA R4, R37, R30, 0x1 ;  /* 0x0000001e25047211 */ /* 0x000fe200078e08ff */
[----:B------:R-:W-:Y:S01]  /*1eb0*/  CS2R R58, SRZ ;  /* 0x00000000003a7805 */ /* 0x000fe2000001ff00 */
[----:B-1----:R-:W-:Y:S01]  /*1ec0*/  LEA R40, P1, R17, R191, 0x1 ;  /* 0x000000bf11287211 */ /* 0x002fe200078208ff */
[----:B------:R-:W-:Y:S01]  /*1ed0*/  CS2R R52, SRZ ;  /* 0x0000000000347805 */ /* 0x000fe2000001ff00 */
[----:B------:R-:W-:Y:S01]  /*1ee0*/  LEA.HI.X.SX32 R43, R16, R35, 0x1, P0 ;  /* 0x00000023102b7211 */ /* 0x000fe200000f0eff */
[----:B------:R-:W-:Y:S01]  /*1ef0*/  IMAD R2, R37, 0x2, R4 ;  /* 0x0000000225027824 */ /* 0x000fe200078e0204 */
[C---:B--2---:R-:W-:Y:S01]  /*1f00*/  LEA R38, P2, R18.reuse, R191, 0x1 ;  /* 0x000000bf12267211 */ /* 0x044fe200078408ff */
[----:B------:R-:W-:Y:S01]  /*1f10*/  CS2R R54, SRZ ;  /* 0x0000000000367805 */ /* 0x000fe2000001ff00 */
[-C--:B------:R-:W-:Y:S01]  /*1f20*/  LEA.HI.X.SX32 R41, R17, R35.reuse, 0x1, P1 ;  /* 0x0000002311297211 */ /* 0x080fe200008f0eff */
[C---:B------:R-:W-:Y:S01]  /*1f30*/  IMAD R3, R37.reuse, 0x2, R2 ;  /* 0x0000000225037824 */ /* 0x040fe200078e0202 */
[----:B------:R-:W-:Y:S01]  /*1f40*/  LEA.HI.X.SX32 R39, R18, R35, 0x1, P2 ;  /* 0x0000002312277211 */ /* 0x000fe200010f0eff */
[----:B------:R0:W-:Y:S01]  /*1f50*/  STL.64 [R1+0x120], R42 ;  /* 0x0001202a01007387 */ /* 0x0001e20000100a00 */
[----:B------:R-:W-:Y:S01]  /*1f60*/  MOV R182, 0x3f800000 ;  /* 0x3f80000000b67802 */ /* 0x000fe20000000f00 */
[----:B------:R-:W-:Y:S01]  /*1f70*/  CS2R R48, SRZ ;  /* 0x0000000000307805 */ /* 0x000fe2000001ff00 */
[C---:B------:R-:W-:Y:S01]  /*1f80*/  LEA R5, R37.reuse, R3, 0x1 ;  /* 0x0000000325057211 */ /* 0x040fe200078e08ff */
[----:B------:R1:W-:Y:S01]  /*1f90*/  STL.64 [R1+0x118], R40 ;  /* 0x0001182801007387 */ /* 0x0003e20000100a00 */
[----:B------:R-:W-:Y:S01]  /*1fa0*/  MOV R178, 0x3f800000 ;  /* 0x3f80000000b27802 */ /* 0x000fe20000000f00 */
[----:B------:R-:W-:Y:S01]  /*1fb0*/  CS2R R50, SRZ ;  /* 0x0000000000327805 */ /* 0x000fe2000001ff00 */
[----:B------:R-:W-:Y:S01]  /*1fc0*/  MOV R170, 0x3f800000 ;  /* 0x3f80000000aa7802 */ /* 0x000fe20000000f00 */
[C---:B------:R-:W-:Y:S01]  /*1fd0*/  IMAD R10, R37.reuse, 0x2, R5 ;  /* 0x00000002250a7824 */ /* 0x040fe200078e0205 */
[----:B------:R2:W-:Y:S01]  /*1fe0*/  STL.64 [R1+0x110], R38 ;  /* 0x0001102601007387 */ /* 0x0005e20000100a00 */
[----:B------:R-:W-:Y:S01]  /*1ff0*/  CS2R R44, SRZ ;  /* 0x00000000002c7805 */ /* 0x000fe2000001ff00 */
[----:B------:R-:W-:Y:S01]  /*2000*/  CS2R R46, SRZ ;  /* 0x00000000002e7805 */ /* 0x000fe2000001ff00 */
[----:B------:R-:W-:Y:S01]  /*2010*/  IMAD R31, R37, 0x2, R10 ;  /* 0x00000002251f7824 */ /* 0x000fe200078e020a */
[CC--:B0-----:R-:W-:Y:S01]  /*2020*/  LEA R42, P0, R20.reuse, R191.reuse, 0x1 ;  /* 0x000000bf142a7211 */ /* 0x0c1fe200078008ff */
[----:B------:R-:W-:Y:S01]  /*2030*/  CS2R R80, SRZ ;  /* 0x0000000000507805 */ /* 0x000fe2000001ff00 */
[----:B------:R-:W-:Y:S01]  /*2040*/  CS2R R82, SRZ ;  /* 0x0000000000527805 */ /* 0x000fe2000001ff00 */
[----:B-1----:R-:W-:Y:S01]  /*2050*/  LEA R40, P1, R21, R191, 0x1 ;  /* 0x000000bf15287211 */ /* 0x002fe200078208ff */
[----:B------:R-:W-:Y:S01]  /*2060*/  CS2R R84, SRZ ;  /* 0x0000000000547805 */ /* 0x000fe2000001ff00 */
[C---:B------:R-:W-:Y:S01]  /*2070*/  LEA R34, R37.reuse, R31, 0x1 ;  /* 0x0000001f25227211 */ /* 0x040fe200078e08ff */
[----:B------:R-:W-:Y:S01]  /*2080*/  CS2R R86, SRZ ;  /* 0x0000000000567805 */ /* 0x000fe2000001ff00 */
[----:B------:R-:W-:Y:S01]  /*2090*/  LEA.HI.X.SX32 R43, R20, R35, 0x1, P0 ;  /* 0x00000023142b7211 */ /* 0x000fe200000f0eff */
[----:B------:R-:W-:Y:S01]  /*20a0*/  CS2R R88, SRZ ;  /* 0x0000000000587805 */ /* 0x000fe2000001ff00 */
[C---:B--2---:R-:W-:Y:S01]  /*20b0*/  LEA R38, P2, R22.reuse, R191, 0x1 ;  /* 0x000000bf16267211 */ /* 0x044fe200078408ff */
[----:B------:R-:W-:Y:S01]  /*20c0*/  IMAD R7, R37, 0x2, R34 ;  /* 0x0000000225077824 */ /* 0x000fe200078e0222 */
[-C--:B------:R-:W-:Y:S01]  /*20d0*/  LEA.HI.X.SX32 R41, R21, R35.reuse, 0x1, P1 ;  /* 0x0000002315297211 */ /* 0x080fe200008f0eff */
[----:B------:R0:W-:Y:S01]  /*20e0*/  STL.64 [R1+0x108], R42 ;  /* 0x0001082a01007387 */ /* 0x0001e20000100a00 */
[----:B------:R-:W-:-:S02]  /*20f0*/  LEA.HI.X.SX32 R39, R22, R35, 0x1, P2 ;  /* 0x0000002316277211 */ /* 0x000fc400010f0eff */
[----:B------:R-:W-:Y:S01]  /*2100*/  LEA R8, R37, R7, 0x1 ;  /* 0x0000000725087211 */ /* 0x000fe200078e08ff */
[----:B------:R1:W-:Y:S01]  /*2110*/  STL.64 [R1+0x100], R40 ;  /* 0x0001002801007387 */ /* 0x0003e20000100a00 */
[----:B------:R-:W-:-:S03]  /*2120*/  LEA R20, P2, R25, R191, 0x1 ;  /* 0x000000bf19147211 */ /* 0x000fc600078408ff */
[----:B------:R-:W-:Y:S01]  /*2130*/  IMAD R9, R37, 0x2, R8 ;  /* 0x0000000225097824 */ /* 0x000fe200078e0208 */
[----:B------:R2:W-:Y:S01]  /*2140*/  STL.64 [R1+0xf8], R38 ;  /* 0x0000f82601007387 */ /* 0x0005e20000100a00 */
[----:B------:R-:W-:Y:S02]  /*2150*/  LEA.HI.X.SX32 R21, R25, R35, 0x1, P2 ;  /* 0x0000002319157211 */ /* 0x000fe400010f0eff */
[----:B------:R-:W-:Y:S01]  /*2160*/  LEA R22, P2, R28, R191, 0x1 ;  /* 0x000000bf1c167211 */ /* 0x000fe200078408ff */
[----:B0-----:R-:W-:Y:S01]  /*2170*/  CS2R R42, SRZ ;  /* 0x00000000002a7805 */ /* 0x001fe2000001ff00 */
[----:B------:R-:W-:Y:S01]  /*2180*/  LEA R16, R37, R9, 0x1 ;  /* 0x0000000925107211 */ /* 0x000fe200078e08ff */
[----:B------:R0:W-:Y:S01]  /*2190*/  STL.64 [R1+0xe0], R20 ;  /* 0x0000e01401007387 */ /* 0x0001e20000100a00 */
[----:B-1----:R-:W-:-:S03]  /*21a0*/  LEA R40, P0, R23, R191, 0x1 ;  /* 0x000000bf17287211 */ /* 0x002fc600078008ff */
[----:B------:R-:W-:Y:S01]  /*21b0*/  IMAD R17, R37, 0x2, R16 ;  /* 0x0000000225117824 */ /* 0x000fe200078e0210 */
[----:B------:R-:W-:Y:S02]  /*21c0*/  LEA.HI.X.SX32 R41, R23, R35, 0x1, P0 ;  /* 0x0000002317297211 */ /* 0x000fe400000f0eff */
[C---:B--2---:R-:W-:Y:S02]  /*21d0*/  LEA R38, P1, R24.reuse, R191, 0x1 ;  /* 0x000000bf18267211 */ /* 0x044fe400078208ff */
[C---:B------:R-:W-:Y:S01]  /*21e0*/  LEA R18, R37.reuse, R17, 0x1 ;  /* 0x0000001125127211 */ /* 0x040fe200078e08ff */
[----:B------:R1:W-:Y:S01]  /*21f0*/  STL.64 [R1+0xf0], R40 ;  /* 0x0000f02801007387 */ /* 0x0003e20000100a00 */
[-C--:B------:R-:W-:Y:S02]  /*2200*/  LEA.HI.X.SX32 R39, R24, R35.reuse, 0x1, P1 ;  /* 0x0000002318277211 */ /* 0x080fe400008f0eff */
[----:B------:R-:W-:Y:S01]  /*2210*/  LEA.HI.X.SX32 R23, R28, R35, 0x1, P2 ;  /* 0x000000231c177211 */ /* 0x000fe200010f0eff */
[C---:B0-----:R-:W-:Y:S01]  /*2220*/  IMAD R20, R37.reuse, 0x2, R18 ;  /* 0x0000000225147824 */ /* 0x041fe200078e0212 */
[C---:B------:R-:W-:Y:S01]  /*2230*/  LEA R24, P2, R30.reuse, R191, 0x1 ;  /* 0x000000bf1e187211 */ /* 0x040fe200078408ff */
[----:B------:R0:W-:Y:S03]  /*2240*/  STL.64 [R1+0xe8], R38 ;  /* 0x0000e82601007387 */ /* 0x0001e60000100a00 */
[----:B------:R-:W-:Y:S01]  /*2250*/  LEA R21, R37, R20, 0x1 ;  /* 0x0000001425157211 */ /* 0x000fe200078e08ff */
[----:B------:R2:W-:Y:S01]  /*2260*/  STL.64 [R1+0xc8], R22 ;  /* 0x0000c81601007387 */ /* 0x0005e20000100a00 */
[----:B------:R-:W-:-:S02]  /*2270*/  LEA.HI.X.SX32 R25, R30, R35, 0x1, P2 ;  /* 0x000000231e197211 */ /* 0x000fc400010f0eff */
[----:B-1----:R-:W-:-:S04]  /*2280*/  LEA R40, P0, R26, R191, 0x1 ;  /* 0x000000bf1a287211 */ /* 0x002fc800078008ff */
[----:B------:R-:W-:Y:S02]  /*2290*/  LEA.HI.X.SX32 R41, R26, R35, 0x1, P0 ;  /* 0x000000231a297211 */ /* 0x000fe400000f0eff */
[----:B0-----:R-:W-:-:S03]  /*22a0*/  LEA R38, P1, R27, R191, 0x1 ;  /* 0x000000bf1b267211 */ /* 0x001fc600078208ff */
[----:B------:R0:W-:Y:S01]  /*22b0*/  STL.64 [R1+0xd8], R40 ;  /* 0x0000d82801007387 */ /* 0x0001e20000100a00 */
[----:B------:R-:W-:Y:S01]  /*22c0*/  LEA.HI.X.SX32 R39, R27, R35, 0x1, P1 ;  /* 0x000000231b277211 */ /* 0x000fe200008f0eff */
[----:B--2---:R-:W-:Y:S01]  /*22d0*/  IMAD R22, R37, 0x2, R21 ;  /* 0x0000000225167824 */ /* 0x004fe200078e0215 */
[----:B------:R-:W-:-:S03]  /*22e0*/  LEA R26, P1, R29, R191, 0x1 ;  /* 0x000000bf1d1a7211 */ /* 0x000fc600078208ff */
[----:B------:R1:W-:Y:S01]  /*22f0*/  STL.64 [R1+0xd0], R38 ;  /* 0x0000d02601007387 */ /* 0x0003e20000100a00 */
[----:B------:R-:W-:Y:S02]  /*2300*/  LEA R23, R37, R22, 0x1 ;  /* 0x0000001625177211 */ /* 0x000fe400078e08ff */
[----:B------:R-:W-:Y:S02]  /*2310*/  LEA.HI.X.SX32 R27, R29, R35, 0x1, P1 ;  /* 0x000000231d1b7211 */ /* 0x000fe400008f0eff */
[----:B------:R-:W-:Y:S01]  /*2320*/  LEA R28, P1, R2, R191, 0x1 ;  /* 0x000000bf021c7211 */ /* 0x000fe200078208ff */
[----:B0-----:R-:W-:-:S03]  /*2330*/  CS2R R40, SRZ ;  /* 0x0000000000287805 */ /* 0x001fc6000001ff00 */
[----:B------:R-:W-:Y:S02]  /*2340*/  LEA.HI.X.SX32 R29, R2, R35, 0x1, P1 ;  /* 0x00000023021d7211 */ /* 0x000fe400008f0eff */
[----:B-1----:R-:W-:-:S04]  /*2350*/  LEA R38, P0, R6, R191, 0x1 ;  /* 0x000000bf06267211 */ /* 0x002fc800078008ff */
[----:B------:R-:W-:Y:S01]  /*2360*/  LEA.HI.X.SX32 R39, R6, R35, 0x1, P0 ;  /* 0x0000002306277211 */ /* 0x000fe200000f0eff */
[----:B------:R-:W-:-:S04]  /*2370*/  IMAD R6, R37, 0x2, R23 ;  /* 0x0000000225067824 */ /* 0x000fc800078e0217 */
[----:B------:R0:W-:Y:S04]  /*2380*/  STL.64 [R1+0xc0], R38 ;  /* 0x0000c02601007387 */ /* 0x0001e80000100a00 */
[----:B------:R1:W-:Y:S04]  /*2390*/  STL.64 [R1+0xb8], R26 ;  /* 0x0000b81a01007387 */ /* 0x0003e80000100a00 */
[----:B------:R2:W-:Y:S01]  /*23a0*/  STL.64 [R1+0xb0], R24 ;  /* 0x0000b01801007387 */ /* 0x0005e20000100a00 */
[-C--:B0-----:R-:W-:Y:S02]  /*23b0*/  LEA R38, P0, R4, R191.reuse, 0x1 ;  /* 0x000000bf04267211 */ /* 0x081fe400078008ff */
[----:B-1----:R-:W-:-:S02]  /*23c0*/  LEA R26, P2, R3, R191, 0x1 ;  /* 0x000000bf031a7211 */ /* 0x002fc400078408ff */
[-C--:B------:R-:W-:Y:S02]  /*23d0*/  LEA.HI.X.SX32 R39, R4, R35.reuse, 0x1, P0 ;  /* 0x0000002304277211 */ /* 0x080fe400000f0eff */
[----:B--2---:R-:W-:Y:S02]  /*23e0*/  LEA R24, R37, R6, 0x1 ;  /* 0x0000000625187211 */ /* 0x004fe400078e08ff */
[----:B------:R-:W-:Y:S01]  /*23f0*/  LEA.HI.X.SX32 R27, R3, R35, 0x1, P2 ;  /* 0x00000023031b7211 */ /* 0x000fe200010f0eff */
[----:B------:R0:W-:Y:S02]  /*2400*/  STL.64 [R1+0xa8], R38 ;  /* 0x0000a82601007387 */ /* 0x0001e40000100a00 */
[C---:B------:R-:W-:Y:S02]  /*2410*/  IMAD R2, R37.reuse, 0x2, R24 ;  /* 0x0000000225027824 */ /* 0x040fe400078e0218 */
[----:B------:R1:W-:Y:S03]  /*2420*/  STL.64 [R1+0xa0], R28 ;  /* 0x0000a01c01007387 */ /* 0x0003e60000100a00 */
[----:B------:R-:W-:Y:S01]  /*2430*/  LEA R3, R37, R2, 0x1 ;  /* 0x0000000225037211 */ /* 0x000fe200078e08ff */
[----:B------:R2:W-:Y:S01]  /*2440*/  STL.64 [R1+0x98], R26 ;  /* 0x0000981a01007387 */ /* 0x0005e20000100a00 */
[----:B0-----:R-:W-:-:S03]  /*2450*/  LEA R38, P0, R5, R191, 0x1 ;  /* 0x000000bf05267211 */ /* 0x001fc600078008ff */
[----:B------:R-:W-:Y:S01]  /*2460*/  IMAD R4, R37, 0x2, R3 ;  /* 0x0000000225047824 */ /* 0x000fe200078e0203 */
[C---:B-1----:R-:W-:Y:S02]  /*2470*/  LEA R28, P1, R10.reuse, R191, 0x1 ;  /* 0x000000bf0a1c7211 */ /* 0x042fe400078208ff */
[----:B------:R-:W-:Y:S02]  /*2480*/  LEA.HI.X.SX32 R39, R5, R35, 0x1, P0 ;  /* 0x0000002305277211 */ /* 0x000fe400000f0eff */
[C---:B--2---:R-:W-:Y:S02]  /*2490*/  LEA R26, P2, R31.reuse, R191, 0x1 ;  /* 0x000000bf1f1a7211 */ /* 0x044fe400078408ff */
[-C--:B------:R-:W-:Y:S01]  /*24a0*/  LEA.HI.X.SX32 R29, R10, R35.reuse, 0x1, P1 ;  /* 0x000000230a1d7211 */ /* 0x080fe200008f0eff */
[----:B------:R0:W-:Y:S01]  /*24b0*/  STL.64 [R1+0x90], R38 ;  /* 0x0000902601007387 */ /* 0x0001e20000100a00 */
[----:B------:R-:W-:Y:S02]  /*24c0*/  LEA.HI.X.SX32 R27, R31, R35, 0x1, P2 ;  /* 0x000000231f1b7211 */ /* 0x000fe400010f0eff */
[----:B------:R-:W-:Y:S01]  /*24d0*/  LEA R5, R37, R4, 0x1 ;  /* 0x0000000425057211 */ /* 0x000fe200078e08ff */
[----:B------:R1:W-:Y:S04]  /*24e0*/  STL.64 [R1+0x88], R28 ;  /* 0x0000881c01007387 */ /* 0x0003e80000100a00 */
[----:B------:R2:W-:Y:S01]  /*24f0*/  STL.64 [R1+0x80], R26 ;  /* 0x0000801a01007387 */ /* 0x0005e20000100a00 */
[----:B0-----:R-:W-:-:S02]  /*2500*/  LEA R38, P0, R34, R191, 0x1 ;  /* 0x000000bf22267211 */ /* 0x001fc400078008ff */
[C---:B-1----:R-:W-:Y:S02]  /*2510*/  LEA R28, P1, R7.reuse, R191, 0x1 ;  /* 0x000000bf071c7211 */ /* 0x042fe400078208ff */
[----:B------:R-:W-:Y:S02]  /*2520*/  LEA.HI.X.SX32 R39, R34, R35, 0x1, P0 ;  /* 0x0000002322277211 */ /* 0x000fe400000f0eff */
[C---:B--2---:R-:W-:Y:S02]  /*2530*/  LEA R26, P2, R8.reuse, R191, 0x1 ;  /* 0x000000bf081a7211 */ /* 0x044fe400078408ff */
[-C--:B------:R-:W-:Y:S01]  /*2540*/  LEA.HI.X.SX32 R29, R7, R35.reuse, 0x1, P1 ;  /* 0x00000023071d7211 */ /* 0x080fe200008f0eff */
[----:B------:R-:W-:Y:S01]  /*2550*/  IMAD R7, R37, 0x2, R5 ;  /* 0x0000000225077824 */ /* 0x000fe200078e0205 */
[----:B------:R-:W-:Y:S01]  /*2560*/  LEA.HI.X.SX32 R27, R8, R35, 0x1, P2 ;  /* 0x00000023081b7211 */ /* 0x000fe200010f0eff */
[----:B------:R0:W-:Y:S01]  /*2570*/  STL.64 [R1+0x78], R38 ;  /* 0x0000782601007387 */ /* 0x0001e20000100a00 */
[----:B------:R-:W-:-:S02]  /*2580*/  LEA R30, P0, R9, R191, 0x1 ;  /* 0x000000bf091e7211 */ /* 0x000fc400078008ff */
[----:B------:R-:W-:Y:S01]  /*2590*/  LEA R8, R37, R7, 0x1 ;  /* 0x0000000725087211 */ /* 0x000fe200078e08ff */
[----:B------:R1:W-:Y:S01]  /*25a0*/  STL.64 [R1+0x70], R28 ;  /* 0x0000701c01007387 */ /* 0x0003e20000100a00 */
[----:B------:R-:W-:-:S03]  /*25b0*/  LEA.HI.X.SX32 R31, R9, R35, 0x1, P0 ;  /* 0x00000023091f7211 */ /* 0x000fc600000f0eff */
[----:B------:R2:W-:Y:S01]  /*25c0*/  STL.64 [R1+0x68], R26 ;  /* 0x0000681a01007387 */ /* 0x0005e20000100a00 */
[----:B------:R-:W-:-:S03]  /*25d0*/  IMAD R9, R37, 0x2, R8 ;  /* 0x0000000225097824 */ /* 0x000fc600078e0208 */
[----:B------:R3:W-:Y:S01]  /*25e0*/  STL.64 [R1+0x60], R30 ;  /* 0x0000601e01007387 */ /* 0x0007e20000100a00 */
[----:B0-----:R-:W-:Y:S01]  /*25f0*/  CS2R R38, SRZ ;  /* 0x0000000000267805 */ /* 0x001fe2000001ff00 */
[----:B------:R-:W-:Y:S02]  /*2600*/  LEA R10, R37, R9, 0x1 ;  /* 0x00000009250a7211 */ /* 0x000fe400078e08ff */
[CC--:B-1----:R-:W-:Y:S02]  /*2610*/  LEA R28, P1, R16.reuse, R191.reuse, 0x1 ;  /* 0x000000bf101c7211 */ /* 0x0c2fe400078208ff */
[----:B--2---:R-:W-:Y:S02]  /*2620*/  LEA R26, P2, R17, R191, 0x1 ;  /* 0x000000bf111a7211 */ /* 0x004fe400078408ff */
[-C--:B------:R-:W-:Y:S01]  /*2630*/  LEA.HI.X.SX32 R29, R16, R35.reuse, 0x1, P1 ;  /* 0x00000023101d7211 */ /* 0x080fe200008f0eff */
[----:B------:R-:W-:Y:S01]  /*2640*/  IMAD R16, R37, 0x2, R10 ;  /* 0x0000000225107824 */ /* 0x000fe200078e020a */
[----:B------:R-:W-:-:S02]  /*2650*/  LEA.HI.X.SX32 R27, R17, R35, 0x1, P2 ;  /* 0x00000023111b7211 */ /* 0x000fc400010f0eff */
[C---:B---3--:R-:W-:Y:S01]  /*2660*/  LEA R30, P0, R18.reuse, R191, 0x1 ;  /* 0x000000bf121e7211 */ /* 0x048fe200078008ff */
[----:B------:R0:W-:Y:S01]  /*2670*/  STL.64 [R1+0x58], R28 ;  /* 0x0000581c01007387 */ /* 0x0001e20000100a00 */
[----:B------:R-:W-:Y:S02]  /*2680*/  LEA R17, R37, R16, 0x1 ;  /* 0x0000001025117211 */ /* 0x000fe400078e08ff */
[----:B------:R-:W-:Y:S01]  /*2690*/  LEA.HI.X.SX32 R31, R18, R35, 0x1, P0 ;  /* 0x00000023121f7211 */ /* 0x000fe200000f0eff */
[----:B------:R1:W-:Y:S04]  /*26a0*/  STL.64 [R1+0x50], R26 ;  /* 0x0000501a01007387 */ /* 0x0003e80000100a00 */
[----:B------:R2:W-:Y:S01]  /*26b0*/  STL.64 [R1+0x48], R30 ;  /* 0x0000481e01007387 */ /* 0x0005e20000100a00 */
[----:B0-----:R-:W-:-:S02]  /*26c0*/  LEA R28, P1, R20, R191, 0x1 ;  /* 0x000000bf141c7211 */ /* 0x001fc400078208ff */
[C---:B-1----:R-:W-:Y:S02]  /*26d0*/  LEA R26, P2, R21.reuse, R191, 0x1 ;  /* 0x000000bf151a7211 */ /* 0x042fe400078408ff */
[-C--:B------:R-:W-:Y:S02]  /*26e0*/  LEA.HI.X.SX32 R29, R20, R35.reuse, 0x1, P1 ;  /* 0x00000023141d7211 */ /* 0x080fe400008f0eff */
[----:B------:R-:W-:Y:S02]  /*26f0*/  LEA.HI.X.SX32 R27, R21, R35, 0x1, P2 ;  /* 0x00000023151b7211 */ /* 0x000fe400010f0eff */
[C---:B--2---:R-:W-:Y:S01]  /*2700*/  LEA R30, P0, R22.reuse, R191, 0x1 ;  /* 0x000000bf161e7211 */ /* 0x044fe200078008ff */
[----:B------:R0:W-:Y:S03]  /*2710*/  STL.64 [R1+0x40], R28 ;  /* 0x0000401c01007387 */ /* 0x0001e60000100a00 */
[----:B------:R-:W-:Y:S01]  /*2720*/  LEA.HI.X.SX32 R31, R22, R35, 0x1, P0 ;  /* 0x00000023161f7211 */ /* 0x000fe200000f0eff */
[----:B------:R1:W-:Y:S04]  /*2730*/  STL.64 [R1+0x38], R26 ;  /* 0x0000381a01007387 */ /* 0x0003e80000100a00 */
[----:B------:R-:W-:Y:S01]  /*2740*/  STL.64 [R1+0x30], R30 ;  /* 0x0000301e01007387 */ /* 0x000fe20000100a00 */
[----:B0-----:R-:W-:-:S02]  /*2750*/  LEA R28, P1, R23, R191, 0x1 ;  /* 0x000000bf171c7211 */ /* 0x001fc400078208ff */
[C---:B-1----:R-:W-:Y:S02]  /*2760*/  LEA R26, P2, R6.reuse, R191, 0x1 ;  /* 0x000000bf061a7211 */ /* 0x042fe400078408ff */
[-C--:B------:R-:W-:Y:S02]  /*2770*/  LEA.HI.X.SX32 R29, R23, R35.reuse, 0x1, P1 ;  /* 0x00000023171d7211 */ /* 0x080fe400008f0eff */
[----:B------:R-:W-:Y:S01]  /*2780*/  LEA.HI.X.SX32 R27, R6, R35, 0x1, P2 ;  /* 0x00000023061b7211 */ /* 0x000fe200010f0eff */
[----:B------:R-:W-:Y:S01]  /*2790*/  IMAD R6, R37, 0x2, R17 ;  /* 0x0000000225067824 */ /* 0x000fe200078e0211 */
[-C--:B------:R-:W-:Y:S02]  /*27a0*/  LEA R22, P1, R2, R191.reuse, 0x1 ;  /* 0x000000bf02167211 */ /* 0x080fe400078208ff */
[----:B------:R-:W-:Y:S01]  /*27b0*/  LEA R20, P2, R3, R191, 0x1 ;  /* 0x000000bf03147211 */ /* 0x000fe200078408ff */
[----:B------:R0:W-:Y:S01]  /*27c0*/  STL.64 [R1+0x20], R26 ;  /* 0x0000201a01007387 */ /* 0x0001e20000100a00 */
[----:B------:R-:W-:-:S02]  /*27d0*/  LEA R18, R37, R6, 0x1 ;  /* 0x0000000625127211 */ /* 0x000fc400078e08ff */
[-C--:B------:R-:W-:Y:S01]  /*27e0*/  LEA.HI.X.SX32 R23, R2, R35.reuse, 0x1, P1 ;  /* 0x0000002302177211 */ /* 0x080fe200008f0eff */
[----:B------:R-:W-:Y:S01]  /*27f0*/  STL.64 [R1+0x28], R28 ;  /* 0x0000281c01007387 */ /* 0x000fe20000100a00 */
[----:B------:R-:W-:Y:S01]  /*2800*/  LEA.HI.X.SX32 R21, R3, R35, 0x1, P2 ;  /* 0x0000002303157211 */ /* 0x000fe200010f0eff */
[----:B------:R-:W-:Y:S01]  /*2810*/  IMAD R2, R37, 0x2, R18 ;  /* 0x0000000225027824 */ /* 0x000fe200078e0212 */
[-C--:B------:R-:W-:Y:S02]  /*2820*/  LEA R250, P1, R5, R191.reuse, 0x1 ;  /* 0x000000bf05fa7211 */ /* 0x080fe400078208ff */
[-C--:B------:R-:W-:Y:S02]  /*2830*/  LEA R248, P2, R7, R191.reuse, 0x1 ;  /* 0x000000bf07f87211 */ /* 0x080fe400078408ff */
[----:B------:R-:W-:Y:S02]  /*2840*/  LEA R3, R37, R2, 0x1 ;  /* 0x0000000225037211 */ /* 0x000fe400078e08ff */
[----:B0-----:R-:W-:-:S02]  /*2850*/  LEA R26, P0, R24, R191, 0x1 ;  /* 0x000000bf181a7211 */ /* 0x001fc400078008ff */
[-C--:B------:R-:W-:Y:S02]  /*2860*/  LEA.HI.X.SX32 R251, R5, R35.reuse, 0x1, P1 ;  /* 0x0000002305fb7211 */ /* 0x080fe400008f0eff */
[-C--:B------:R-:W-:Y:S02]  /*2870*/  LEA.HI.X.SX32 R27, R24, R35.reuse, 0x1, P0 ;  /* 0x00000023181b7211 */ /* 0x080fe400000f0eff */
[----:B------:R-:W-:Y:S02]  /*2880*/  LEA.HI.X.SX32 R249, R7, R35, 0x1, P2 ;  /* 0x0000002307f97211 */ /* 0x000fe400010f0eff */
[CC--:B------:R-:W-:Y:S01]  /*2890*/  LEA R242, P2, R10.reuse, R191.reuse, 0x1 ;  /* 0x000000bf0af27211 */ /* 0x0c0fe200078408ff */
[----:B------:R-:W-:Y:S01]  /*28a0*/  STL.64 [R1+0x18], R26 ;  /* 0x0000181a01007387 */ /* 0x000fe20000100a00 */
[C---:B------:R-:W-:Y:S02]  /*28b0*/  LEA R244, P1, R9.reuse, R191, 0x1 ;  /* 0x000000bf09f47211 */ /* 0x040fe400078208ff */
[----:B------:R-:W-:Y:S01]  /*28c0*/  LEA.HI.X.SX32 R243, R10, R35, 0x1, P2 ;  /* 0x000000230af37211 */ /* 0x000fe200010f0eff */
[----:B------:R0:W-:Y:S01]  /*28d0*/  STL.64 [R1+0x8], R20 ;  /* 0x0000081401007387 */ /* 0x0001e20000100a00 */
[C---:B------:R-:W-:Y:S01]  /*28e0*/  LEA R236, P2, R6.reuse, R191, 0x1 ;  /* 0x000000bf06ec7211 */ /* 0x040fe200078408ff */
[----:B------:R-:W-:Y:S01]  /*28f0*/  IMAD.MOV.U32 R10, RZ, RZ, RZ ;  /* 0x000000ffff0a7224 */ /* 0x000fe200078e00ff */
[-C--:B------:R-:W-:Y:S01]  /*2900*/  LEA.HI.X.SX32 R245, R9, R35.reuse, 0x1, P1 ;  /* 0x0000002309f57211 */ /* 0x080fe200008f0eff */
[----:B------:R-:W-:Y:S01]  /*2910*/  STL.64 [R1+0x10], R22 ;  /* 0x0000101601007387 */ /* 0x000fe20000100a00 */
[----:B------:R-:W-:-:S02]  /*2920*/  LEA.HI.X.SX32 R237, R6, R35, 0x1, P2 ;  /* 0x0000002306ed7211 */ /* 0x000fc400010f0eff */
[-C--:B------:R-:W-:Y:S02]  /*2930*/  LEA R238, P1, R17, R191.reuse, 0x1 ;  /* 0x000000bf11ee7211 */ /* 0x080fe400078208ff */
[----:B------:R-:W-:Y:S02]  /*2940*/  LEA R228, P2, R3, R191, 0x1 ;  /* 0x000000bf03e47211 */ /* 0x000fe400078408ff */
[----:B------:R-:W-:Y:S01]  /*2950*/  LEA.HI.X.SX32 R239, R17, R35, 0x1, P1 ;  /* 0x0000002311ef7211 */ /* 0x000fe200008f0eff */
[----:B------:R-:W-:Y:S01]  /*2960*/  IMAD.MOV.U32 R17, RZ, RZ, RZ ;  /* 0x000000ffff117224 */ /* 0x000fe200078e00ff */
[-C--:B0-----:R-:W-:Y:S02]  /*2970*/  LEA R20, P0, R4, R191.reuse, 0x1 ;  /* 0x000000bf04147211 */ /* 0x081fe400078008ff */
[----:B------:R-:W-:Y:S02]  /*2980*/  LEA R232, P1, R2, R191, 0x1 ;  /* 0x000000bf02e87211 */ /* 0x000fe400078208ff */
[----:B------:R-:W-:Y:S01]  /*2990*/  LEA.HI.X.SX32 R21, R4, R35, 0x1, P0 ;  /* 0x0000002304157211 */ /* 0x000fe200000f0eff */
[----:B------:R-:W-:Y:S01]  /*29a0*/  IMAD R4, R37, 0x2, R3 ;  /* 0x0000000225047824 */ /* 0x000fe200078e0203 */
[----:B------:R-:W-:-:S02]  /*29b0*/  LEA R246, P0, R8, R191, 0x1 ;  /* 0x000000bf08f67211 */ /* 0x000fc400078008ff */
[-C--:B------:R-:W-:Y:S01]  /*29c0*/  LEA.HI.X.SX32 R233, R2, R35.reuse, 0x1, P1 ;  /* 0x0000002302e97211 */ /* 0x080fe200008f0eff */
[----:B------:R0:W-:Y:S01]  /*29d0*/  STL.64 [R1], R20 ;  /* 0x0000001401007387 */ /* 0x0001e20000100a00 */
[C---:B------:R-:W-:Y:S02]  /*29e0*/  LEA R5, R37.reuse, R4, 0x1 ;  /* 0x0000000425057211 */ /* 0x040fe400078e08ff */
[----:B------:R-:W-:Y:S02]  /*29f0*/  LEA.HI.X.SX32 R247, R8, R35, 0x1, P0 ;  /* 0x0000002308f77211 */ /* 0x000fe400000f0eff */
[C---:B------:R-:W-:Y:S01]  /*2a00*/  LEA R240, P0, R16.reuse, R191, 0x1 ;  /* 0x000000bf10f07211 */ /* 0x040fe200078008ff */
[----:B------:R-:W-:Y:S01]  /*2a10*/  IMAD R7, R37, 0x2, R5 ;  /* 0x0000000225077824 */ /* 0x000fe200078e0205 */
[-C--:B------:R-:W-:Y:S02]  /*2a20*/  LEA.HI.X.SX32 R229, R3, R35.reuse, 0x1, P2 ;  /* 0x0000002303e57211 */ /* 0x080fe400010f0eff */
[----:B------:R-:W-:Y:S01]  /*2a30*/  LEA.HI.X.SX32 R241, R16, R35, 0x1, P0 ;  /* 0x0000002310f17211 */ /* 0x000fe200000f0eff */
[----:B------:R-:W-:Y:S01]  /*2a40*/  IMAD.SHL.U32 R16, R100, 0x2, RZ ;  /* 0x0000000264107824 */ /* 0x000fe200078e00ff */
[----:B------:R-:W-:Y:S01]  /*2a50*/  LEA R8, R37, R7, 0x1 ;  /* 0x0000000725087211 */ /* 0x000fe200078e08ff */
[----:B0-----:R-:W-:Y:S01]  /*2a60*/  IMAD.MOV.U32 R21, RZ, RZ, -0x800000 ;  /* 0xff800000ff157424 */ /* 0x001fe200078e00ff */
[----:B------:R-:W-:-:S02]  /*2a70*/  LEA R234, P0, R18, R191, 0x1 ;  /* 0x000000bf12ea7211 */ /* 0x000fc400078008ff */
[----:B------:R-:W-:Y:S01]  /*2a80*/  LEA R224, P1, R5, R191, 0x1 ;  /* 0x000000bf05e07211 */ /* 0x000fe200078208ff */
[C---:B------:R-:W-:Y:S01]  /*2a90*/  IMAD R6, R37.reuse, 0x2, R8 ;  /* 0x0000000225067824 */ /* 0x040fe200078e0208 */
[----:B------:R-:W-:Y:S02]  /*2aa0*/  LEA.HI.X.SX32 R235, R18, R35, 0x1, P0 ;  /* 0x0000002312eb7211 */ /* 0x000fe400000f0eff */
[C---:B------:R-:W-:Y:S02]  /*2ab0*/  LEA R226, P0, R4.reuse, R191, 0x1 ;  /* 0x000000bf04e27211 */ /* 0x040fe400078008ff */
[----:B------:R-:W-:Y:S02]  /*2ac0*/  LEA R9, R37, R6, 0x1 ;  /* 0x0000000625097211 */ /* 0x000fe400078e08ff */
[-C--:B------:R-:W-:Y:S02]  /*2ad0*/  LEA.HI.X.SX32 R227, R4, R35.reuse, 0x1, P0 ;  /* 0x0000002304e37211 */ /* 0x080fe400000f0eff */
[----:B------:R-:W-:Y:S01]  /*2ae0*/  LEA.HI.X.SX32 R225, R5, R35, 0x1, P1 ;  /* 0x0000002305e17211 */ /* 0x000fe200008f0eff */
[----:B------:R-:W-:Y:S01]  /*2af0*/  IMAD R2, R37, 0x2, R9 ;  /* 0x0000000225027824 */ /* 0x000fe200078e0209 */
[----:B------:R-:W-:-:S02]  /*2b00*/  LEA R218, P1, R6, R191, 0x1 ;  /* 0x000000bf06da7211 */ /* 0x000fc400078208ff */
[----:B------:R-:W-:Y:S02]  /*2b10*/  LEA R222, P2, R7, R191, 0x1 ;  /* 0x000000bf07de7211 */ /* 0x000fe400078408ff */
[C---:B------:R-:W-:Y:S02]  /*2b20*/  LEA R3, R37.reuse, R2, 0x1 ;  /* 0x0000000225037211 */ /* 0x040fe400078e08ff */
[----:B------:R-:W-:Y:S02]  /*2b30*/  LEA.HI.X.SX32 R219, R6, R35, 0x1, P1 ;  /* 0x0000002306db7211 */ /* 0x000fe400008f0eff */
[C---:B------:R-:W-:Y:S01]  /*2b40*/  LEA R220, P0, R8.reuse, R191, 0x1 ;  /* 0x000000bf08dc7211 */ /* 0x040fe200078008ff */
[----:B------:R-:W-:Y:S01]  /*2b50*/  IMAD R4, R37, 0x2, R3 ;  /* 0x0000000225047824 */ /* 0x000fe200078e0203 */
[-C--:B------:R-:W-:Y:S02]  /*2b60*/  LEA.HI.X.SX32 R223, R7, R35.reuse, 0x1, P2 ;  /* 0x0000002307df7211 */ /* 0x080fe400010f0eff */
[----:B------:R-:W-:-:S02]  /*2b70*/  LEA.HI.X.SX32 R221, R8, R35, 0x1, P0 ;  /* 0x0000002308dd7211 */ /* 0x000fc400000f0eff */
[----:B------:R-:W-:Y:S02]  /*2b80*/  LEA R5, R37, R4, 0x1 ;  /* 0x0000000425057211 */ /* 0x000fe400078e08ff */
[CC--:B------:R-:W-:Y:S02]  /*2b90*/  LEA R212, P0, R2.reuse, R191.reuse, 0x1 ;  /* 0x000000bf02d47211 */ /* 0x0c0fe400078008ff */
[----:B------:R-:W-:Y:S01]  /*2ba0*/  LEA R214, P2, R9, R191, 0x1 ;  /* 0x000000bf09d67211 */ /* 0x000fe200078408ff */
[----:B------:R-:W-:Y:S01]  /*2bb0*/  IMAD R6, R37, 0x2, R5 ;  /* 0x0000000225067824 */ /* 0x000fe200078e0205 */
[-C--:B------:R-:W-:Y:S02]  /*2bc0*/  LEA.HI.X.SX32 R213, R2, R35.reuse, 0x1, P0 ;  /* 0x0000002302d57211 */ /* 0x080fe400000f0eff */
[----:B------:R-:W-:Y:S02]  /*2bd0*/  LEA.HI.X.SX32 R215, R9, R35, 0x1, P2 ;  /* 0x0000002309d77211 */ /* 0x000fe400010f0eff */
[----:B------:R-:W-:-:S02]  /*2be0*/  LEA R7, R37, R6, 0x1 ;  /* 0x0000000625077211 */ /* 0x000fc400078e08ff */
[-C--:B------:R-:W-:Y:S02]  /*2bf0*/  LEA R208, P1, R3, R191.reuse, 0x1 ;  /* 0x000000bf03d07211 */ /* 0x080fe400078208ff */
[C---:B------:R-:W-:Y:S01]  /*2c00*/  LEA R204, P2, R4.reuse, R191, 0x1 ;  /* 0x000000bf04cc7211 */ /* 0x040fe200078408ff */
[----:B------:R-:W-:Y:S01]  /*2c10*/  IMAD R2, R37, 0x2, R7 ;  /* 0x0000000225027824 */ /* 0x000fe200078e0207 */
[-C--:B------:R-:W-:Y:S01]  /*2c20*/  LEA.HI.X.SX32 R209, R3, R35.reuse, 0x1, P1 ;  /* 0x0000002303d17211 */ /* 0x080fe200008f0eff */
[----:B------:R-:W-:Y:S01]  /*2c30*/  CS2R R36, SRZ ;  /* 0x0000000000247805 */ /* 0x000fe2000001ff00 */
[----:B------:R-:W-:Y:S02]  /*2c40*/  LEA.HI.X.SX32 R205, R4, R35, 0x1, P2 ;  /* 0x0000002304cd7211 */ /* 0x000fe400010f0eff */
[-C--:B------:R-:W-:Y:S02]  /*2c50*/  LEA R190, P3, R2, R191.reuse, 0x1 ;  /* 0x000000bf02be7211 */ /* 0x080fe400078608ff */
[----:B------:R-:W-:-:S02]  /*2c60*/  LEA R200, P0, R5, R191, 0x1 ;  /* 0x000000bf05c87211 */ /* 0x000fc400078008ff */
[-C--:B------:R-:W-:Y:S02]  /*2c70*/  LEA R196, P1, R6, R191.reuse, 0x1 ;  /* 0x000000bf06c47211 */ /* 0x080fe400078208ff */
[----:B------:R-:W-:Y:S02]  /*2c80*/  LEA R192, P2, R7, R191, 0x1 ;  /* 0x000000bf07c07211 */ /* 0x000fe400078408ff */
[-C--:B------:R-:W-:Y:S02]  /*2c90*/  LEA.HI.X.SX32 R191, R2, R35.reuse, 0x1, P3 ;  /* 0x0000002302bf7211 */ /* 0x080fe400018f0eff */
[----:B------:R-:W-:Y:S02]  /*2ca0*/  MOV R2, c[0x0][0x1a4] ;  /* 0x0000690000027a02 */ /* 0x000fe40000000f00 */
[-C--:B------:R-:W-:Y:S02]  /*2cb0*/  LEA.HI.X.SX32 R201, R5, R35.reuse, 0x1, P0 ;  /* 0x0000002305c97211 */ /* 0x080fe400000f0eff */
[-C--:B------:R-:W-:Y:S01]  /*2cc0*/  LEA.HI.X.SX32 R197, R6, R35.reuse, 0x1, P1 ;  /* 0x0000002306c57211 */ /* 0x080fe200008f0eff */
[C---:B------:R-:W-:Y:S01]  /*2cd0*/  IMAD R104, R2.reuse, 0x42, RZ ;  /* 0x0000004202687824 */ /* 0x040fe200078e02ff */
[----:B------:R-:W-:Y:S01]  /*2ce0*/  LEA.HI.X.SX32 R193, R7, R35, 0x1, P2 ;  /* 0x0000002307c17211 */ /* 0x000fe200010f0eff */
[C---:B------:R-:W-:Y:S01]  /*2cf0*/  IMAD R35, R2.reuse, 0x22, RZ ;  /* 0x0000002202237824 */ /* 0x040fe200078e02ff */
[C---:B------:R-:W-:Y:S01]  /*2d00*/  SHF.L.U32 R169, R2.reuse, 0x2, RZ ;  /* 0x0000000202a97819 */ /* 0x040fe200000006ff */
[----:B------:R-:W-:Y:S01]  /*2d10*/  IMAD R102, R2, 0x44, RZ ;  /* 0x0000004402667824 */ /* 0x000fe200078e02ff */
[-C--:B------:R-:W-:Y:S01]  /*2d20*/  IADD3 R206, P4, R104, R32.reuse, RZ ;  /* 0x0000002068ce7210 */ /* 0x080fe20007f9e0ff */
[C---:B------:R-:W-:Y:S01]  /*2d30*/  IMAD R108, R2.reuse, 0x11, RZ ;  /* 0x00000011026c7824 */ /* 0x040fe200078e02ff */
[-C--:B------:R-:W-:Y:S01]  /*2d40*/  IADD3 R194, P2, R35, R32.reuse, RZ ;  /* 0x0000002023c27210 */ /* 0x080fe20007f5e0ff */
[----:B------:R-:W-:Y:S01]  /*2d50*/  IMAD R107, R2, 0x21, RZ ;  /* 0x00000021026b7824 */ /* 0x000fe200078e02ff */
[-C--:B------:R-:W-:Y:S01]  /*2d60*/  IADD3 R202, P6, R102, R32.reuse, RZ ;  /* 0x0000002066ca7210 */ /* 0x080fe20007fde0ff */
[----:B------:R-:W-:Y:S01]  /*2d70*/  IMAD R100, R2, 0x46, RZ ;  /* 0x0000004602647824 */ /* 0x000fe200078e02ff */
[-C--:B------:R-:W-:Y:S01]  /*2d80*/  LEA.HI.X.SX32 R195, R108, R33.reuse, 0x1, P2 ;  /* 0x000000216cc37211 */ /* 0x080fe200010f0eff */
[C---:B------:R-:W-:Y:S01]  /*2d90*/  IMAD R106, R2.reuse, 0x4c, RZ ;  /* 0x0000004c026a7824 */ /* 0x040fe200078e02ff */
[-C--:B------:R-:W-:Y:S01]  /*2da0*/  LEA.HI.X.SX32 R207, R107, R33.reuse, 0x1, P4 ;  /* 0x000000216bcf7211 */ /* 0x080fe200020f0eff */
[----:B------:R-:W-:Y:S01]  /*2db0*/  IMAD R25, R2, 0x24, RZ ;  /* 0x0000002402197824 */ /* 0x000fe200078e02ff */
[-C--:B------:R-:W-:Y:S01]  /*2dc0*/  IADD3 R198, P1, R100, R32.reuse, RZ ;  /* 0x0000002064c67210 */ /* 0x080fe20007f3e0ff */
[----:B------:R-:W-:Y:S01]  /*2dd0*/  IMAD R27, R2, 0x12, RZ ;  /* 0x00000012021b7824 */ /* 0x000fe200078e02ff */
[-C--:B------:R-:W-:Y:S01]  /*2de0*/  IADD3 R100, P4, R106, R32.reuse, RZ ;  /* 0x000000206a647210 */ /* 0x080fe20007f9e0ff */
[C---:B------:R-:W-:Y:S01]  /*2df0*/  IMAD R110, R2.reuse, 0x23, RZ ;  /* 0x00000023026e7824 */ /* 0x040fe200078e02ff */
[-C--:B------:R-:W-:Y:S01]  /*2e00*/  LEA.HI.X.SX32 R203, R35, R33.reuse, 0x1, P6 ;  /* 0x0000002123cb7211 */ /* 0x080fe200030f0eff */
[C---:B------:R-:W-:Y:S01]  /*2e10*/  IMAD R101, R2.reuse, 0x48, RZ ;  /* 0x0000004802657824 */ /* 0x040fe200078e02ff */
[-C--:B------:R-:W-:Y:S01]  /*2e20*/  IADD3 R106, P6, R25, R32.reuse, RZ ;  /* 0x00000020196a7210 */ /* 0x080fe20007fde0ff */
[C---:B------:R-:W-:Y:S01]  /*2e30*/  IMAD R5, R2.reuse, 0x26, RZ ;  /* 0x0000002602057824 */ /* 0x040fe200078e02ff */
[----:B------:R0:W-:Y:S01]  /*2e40*/  STL.64 [R1+0x2b0], R194 ;  /* 0x0002b0c201007387 */ /* 0x0001e20000100a00 */
[C---:B------:R-:W-:Y:S01]  /*2e50*/  IMAD R112, R2.reuse, 0x9, RZ ;  /* 0x0000000902707824 */ /* 0x040fe200078e02ff */
[-C--:B------:R-:W-:Y:S01]  /*2e60*/  IADD3 R186, P3, R101, R32.reuse, RZ ;  /* 0x0000002065ba7210 */ /* 0x080fe20007f7e0ff */
[----:B------:R-:W-:Y:S01]  /*2e70*/  IMAD R103, R2, 0x4a, RZ ;  /* 0x0000004a02677824 */ /* 0x000fe200078e02ff */
[-C--:B------:R-:W-:Y:S01]  /*2e80*/  LEA.HI.X.SX32 R199, R110, R33.reuse, 0x1, P1 ;  /* 0x000000216ec77211 */ /* 0x080fe200008f0eff */
[C---:B------:R-:W-:Y:S01]  /*2e90*/  IMAD R109, R2.reuse, 0x4e, RZ ;  /* 0x0000004e026d7824 */ /* 0x040fe200078e02ff */
[-C--:B------:R-:W-:Y:S01]  /*2ea0*/  LEA.HI.X.SX32 R107, R27, R33.reuse, 0x1, P6 ;  /* 0x000000211b6b7211 */ /* 0x080fe200030f0eff */
[C---:B------:R-:W-:Y:S01]  /*2eb0*/  IMAD R111, R2.reuse, 0x50, RZ ;  /* 0x00000050026f7824 */ /* 0x040fe200078e02ff */
[-C--:B------:R-:W-:Y:S01]  /*2ec0*/  IADD3 R110, P6, R5, R32.reuse, RZ ;  /* 0x00000020056e7210 */ /* 0x080fe20007fde0ff */
[C---:B------:R-:W-:Y:S01]  /*2ed0*/  IMAD R116, R2.reuse, 0x13, RZ ;  /* 0x0000001302747824 */ /* 0x040fe200078e02ff */
[-C--:B------:R-:W-:Y:S01]  /*2ee0*/  IADD3 R184, P5, R103, R32.reuse, RZ ;  /* 0x0000002067b87210 */ /* 0x080fe20007fbe0ff */
[C---:B------:R-:W-:Y:S01]  /*2ef0*/  IMAD R115, R2.reuse, 0x25, RZ ;  /* 0x0000002502737824 */ /* 0x040fe200078e02ff */
[-C--:B0-----:R-:W-:Y:S01]  /*2f00*/  IADD3 R194, P2, R27, R32.reuse, RZ ;  /* 0x000000201bc27210 */ /* 0x081fe20007f5e0ff */
[C---:B------:R-:W-:Y:S01]  /*2f10*/  IMAD R117, R2.reuse, 0x27, RZ ;  /* 0x0000002702757824 */ /* 0x040fe200078e02ff */
[----:B------:R-:W-:Y:S01]  /*2f20*/  STL.64 [R1+0x230], R206 ;  /* 0x000230ce01007387 */ /* 0x000fe20000100a00 */
[-C--:B------:R-:W-:Y:S01]  /*2f30*/  IADD3 R102, P1, R109, R32.reuse, RZ ;  /* 0x000000206d667210 */ /* 0x080fe20007f3e0ff */
[----:B------:R-:W-:Y:S01]  /*2f40*/  IMAD R3, R2, 0xa, RZ ;  /* 0x0000000a02037824 */ /* 0x000fe200078e02ff */
[-C--:B------:R-:W-:Y:S01]  /*2f50*/  LEA.HI.X.SX32 R195, R112, R33.reuse, 0x1, P2 ;  /* 0x0000002170c37211 */ /* 0x080fe200010f0eff */
[----:B------:R-:W-:Y:S01]  /*2f60*/  STL.64 [R1+0x228], R202 ;  /* 0x000228ca01007387 */ /* 0x000fe20000100a00 */
[-C--:B------:R-:W-:Y:S01]  /*2f70*/  IADD3 R108, P2, R111, R32.reuse, RZ ;  /* 0x000000206f6c7210 */ /* 0x080fe20007f5e0ff */
[----:B------:R-:W-:Y:S01]  /*2f80*/  IMAD R4, R2, 0x14, RZ ;  /* 0x0000001402047824 */ /* 0x000fe200078e02ff */
[-C--:B------:R-:W-:Y:S01]  /*2f90*/  LEA.HI.X.SX32 R187, R25, R33.reuse, 0x1, P3 ;  /* 0x0000002119bb7211 */ /* 0x080fe200018f0eff */
[----:B------:R-:W-:Y:S01]  /*2fa0*/  STL.64 [R1+0x220], R198 ;  /* 0x000220c601007387 */ /* 0x000fe20000100a00 */
[-C--:B------:R-:W-:Y:S01]  /*2fb0*/  LEA.HI.X.SX32 R111, R116, R33.reuse, 0x1, P6 ;  /* 0x00000021746f7211 */ /* 0x080fe200030f0eff */
[C---:B------:R-:W-:Y:S01]  /*2fc0*/  IMAD R6, R2.reuse, 0x28, RZ ;  /* 0x0000002802067824 */ /* 0x040fe200078e02ff */
[-C--:B------:R-:W-:Y:S01]  /*2fd0*/  LEA.HI.X.SX32 R185, R115, R33.reuse, 0x1, P5 ;  /* 0x0000002173b97211 */ /* 0x080fe200028f0eff */
[----:B------:R-:W-:Y:S01]  /*2fe0*/  STL.64 [R1+0x2f0], R194 ;  /* 0x0002f0c201007387 */ /* 0x000fe20000100a00 */
[-C--:B------:R-:W-:Y:S01]  /*2ff0*/  LEA.HI.X.SX32 R101, R5, R33.reuse, 0x1, P4 ;  /* 0x0000002105657211 */ /* 0x080fe200020f0eff */
[C---:B------:R-:W-:Y:S01]  /*3000*/  IMAD R119, R2.reuse, 0x5, RZ ;  /* 0x0000000502777824 */ /* 0x040fe200078e02ff */
[-C--:B------:R-:W-:Y:S01]  /*3010*/  LEA.HI.X.SX32 R103, R117, R33.reuse, 0x1, P1 ;  /* 0x0000002175677211 */ /* 0x080fe200008f0eff */
[----:B------:R0:W-:Y:S01]  /*3020*/  STL.64 [R1+0x2a8], R106 ;  /* 0x0002a86a01007387 */ /* 0x0001e20000100a00 */
[----:B------:R-:W-:Y:S01]  /*3030*/  IMAD R7, R2, 0x2a, RZ ;  /* 0x0000002a02077824 */ /* 0x000fe200078e02ff */
[-C--:B------:R-:W-:Y:S01]  /*3040*/  LEA.HI.X.SX32 R109, R6, R33.reuse, 0x1, P2 ;  /* 0x00000021066d7211 */ /* 0x080fe200010f0eff */
[C---:B------:R-:W-:Y:S01]  /*3050*/  IMAD R113, R2.reuse, 0x52, RZ ;  /* 0x0000005202717824 */ /* 0x040fe200078e02ff */
[----:B------:R-:W-:Y:S01]  /*3060*/  STL.64 [R1+0x218], R186 ;  /* 0x000218ba01007387 */ /* 0x000fe20000100a00 */
[C---:B------:R-:W-:Y:S01]  /*3070*/  IMAD R114, R2.reuse, 0x54, RZ ;  /* 0x0000005402727824 */ /* 0x040fe200078e02ff */
[C---:B------:R-:W-:Y:S01]  /*3080*/  SHF.L.U32 R166, R2.reuse, 0x4, RZ ;  /* 0x0000000402a67819 */ /* 0x040fe200000006ff */
[C---:B------:R-:W-:Y:S01]  /*3090*/  IMAD R124, R2.reuse, 0x15, RZ ;  /* 0x00000015027c7824 */ /* 0x040fe200078e02ff */
[----:B------:R1:W-:Y:S01]  /*30a0*/  STL.64 [R1+0x2a0], R110 ;  /* 0x0002a06e01007387 */ /* 0x0003e20000100a00 */
[C---:B------:R-:W-:Y:S01]  /*30b0*/  IMAD R123, R2.reuse, 0x29, RZ ;  /* 0x00000029027b7824 */ /* 0x040fe200078e02ff */
[-C--:B------:R-:W-:Y:S01]  /*30c0*/  IADD3 R112, P3, R113, R32.reuse, RZ ;  /* 0x0000002071707210 */ /* 0x080fe20007f7e0ff */
[----:B------:R-:W-:Y:S01]  /*30d0*/  IMAD R8, R2, 0x16, RZ ;  /* 0x0000001602087824 */ /* 0x000fe200078e02ff */
[----:B------:R-:W-:Y:S01]  /*30e0*/  STL.64 [R1+0x210], R184 ;  /* 0x000210b801007387 */ /* 0x000fe20000100a00 */
[-C--:B0-----:R-:W-:Y:S01]  /*30f0*/  IADD3 R106, P5, R114, R32.reuse, RZ ;  /* 0x00000020726a7210 */ /* 0x081fe20007fbe0ff */
[C---:B------:R-:W-:Y:S01]  /*3100*/  IMAD R118, R2.reuse, 0x56, RZ ;  /* 0x0000005602767824 */ /* 0x040fe200078e02ff */
[-C--:B------:R-:W-:Y:S01]  /*3110*/  LEA.HI.X.SX32 R113, R123, R33.reuse, 0x1, P3 ;  /* 0x000000217b717211 */ /* 0x080fe200018f0eff */
[----:B------:R0:W-:Y:S01]  /*3120*/  STL.64 [R1+0x208], R100 ;  /* 0x0002086401007387 */ /* 0x0001e20000100a00 */
[-C--:B------:R-:W-:Y:S01]  /*3130*/  LEA.HI.X.SX32 R107, R7, R33.reuse, 0x1, P5 ;  /* 0x00000021076b7211 */ /* 0x080fe200028f0eff */
[C---:B------:R-:W-:Y:S01]  /*3140*/  IMAD R9, R2.reuse, 0x2c, RZ ;  /* 0x0000002c02097824 */ /* 0x040fe200078e02ff */
[----:B------:R-:W-:Y:S01]  /*3150*/  LOP3.LUT P0, RZ, R171, 0x3, RZ, 0xc0, !PT ;  /* 0x00000003abff7812 */ /* 0x000fe2000780c0ff */
[----:B------:R2:W-:Y:S01]  /*3160*/  STL.64 [R1+0x200], R102 ;  /* 0x0002006601007387 */ /* 0x0005e20000100a00 */
[-C--:B-1----:R-:W-:Y:S01]  /*3170*/  IADD3 R110, P6, R3, R32.reuse, RZ ;  /* 0x00000020036e7210 */ /* 0x082fe20007fde0ff */
[C---:B------:R-:W-:Y:S01]  /*3180*/  IMAD R128, R2.reuse, 0xb, RZ ;  /* 0x0000000b02807824 */ /* 0x040fe200078e02ff */
[----:B------:R-:W-:Y:S01]  /*3190*/  MOV R18, RZ ;  /* 0x000000ff00127202 */ /* 0x000fe20000000f00 */
[C---:B------:R-:W-:Y:S01]  /*31a0*/  IMAD R126, R2.reuse, 0x2b, RZ ;  /* 0x0000002b027e7824 */ /* 0x040fe200078e02ff */
[-C--:B------:R-:W-:Y:S01]  /*31b0*/  LEA.HI.X.SX32 R111, R119, R33.reuse, 0x1, P6 ;  /* 0x00000021776f7211 */ /* 0x080fe200030f0eff */
[C---:B------:R-:W-:Y:S01]  /*31c0*/  IMAD R120, R2.reuse, 0x58, RZ ;  /* 0x0000005802787824 */ /* 0x040fe200078e02ff */
[----:B------:R-:W-:Y:S01]  /*31d0*/  MOV R23, 0xff800000 ;  /* 0xff80000000177802 */ /* 0x000fe20000000f00 */
[----:B------:R-:W-:Y:S01]  /*31e0*/  IMAD R24, R2, 0x2e, RZ ;  /* 0x0000002e02187824 */ /* 0x000fe200078e02ff */
[-C--:B0-----:R-:W-:Y:S01]  /*31f0*/  IADD3 R100, P4, R4, R32.reuse, RZ ;  /* 0x0000002004647210 */ /* 0x081fe20007f9e0ff */
[----:B------:R0:W-:Y:S01]  /*3200*/  STL.64 [R1+0x310], R110 ;  /* 0x0003106e01007387 */ /* 0x0001e20000100a00 */
[----:B------:R-:W-:Y:S01]  /*3210*/  IMAD R121, R2, 0x5a, RZ ;  /* 0x0000005a02797824 */ /* 0x000fe200078e02ff */
[-C--:B--2---:R-:W-:Y:S01]  /*3220*/  IADD3 R102, P1, R6, R32.reuse, RZ ;  /* 0x0000002006667210 */ /* 0x084fe20007f3e0ff */
[C---:B------:R-:W-:Y:S01]  /*3230*/  IMAD R122, R2.reuse, 0x5c, RZ ;  /* 0x0000005c027a7824 */ /* 0x040fe200078e02ff */
[-C--:B------:R-:W-:Y:S01]  /*3240*/  LEA.HI.X.SX32 R101, R3, R33.reuse, 0x1, P4 ;  /* 0x0000002103657211 */ /* 0x080fe200020f0eff */
[----:B------:R-:W-:Y:S01]  /*3250*/  IMAD R132, R2, 0x17, RZ ;  /* 0x0000001702847824 */ /* 0x000fe200078e02ff */
[-C--:B------:R-:W-:Y:S01]  /*3260*/  LEA.HI.X.SX32 R103, R4, R33.reuse, 0x1, P1 ;  /* 0x0000002104677211 */ /* 0x080fe200008f0eff */
[----:B------:R-:W-:Y:S01]  /*3270*/  IMAD R125, R2, 0x5e, RZ ;  /* 0x0000005e027d7824 */ /* 0x000fe200078e02ff */
[-C--:B------:R-:W-:Y:S01]  /*3280*/  IADD3 R4, P3, R122, R32.reuse, RZ ;  /* 0x000000207a047210 */ /* 0x080fe20007f7e0ff */
[----:B------:R1:W-:Y:S01]  /*3290*/  STL.64 [R1+0x2e8], R100 ;  /* 0x0002e86401007387 */ /* 0x0003e20000100a00 */
[----:B------:R-:W-:Y:S01]  /*32a0*/  IMAD R131, R2, 0x2d, RZ ;  /* 0x0000002d02837824 */ /* 0x000fe200078e02ff */
[----:B------:R-:W-:Y:S01]  /*32b0*/  LOP3.LUT R3, R16, 0x30, RZ, 0x3c, !PT ;  /* 0x0000003010037812 */ /* 0x000fe200078e3cff */
[----:B------:R-:W-:Y:S01]  /*32c0*/  IMAD R133, R2, 0x2f, RZ ;  /* 0x0000002f02857824 */ /* 0x000fe200078e02ff */
[----:B------:R2:W-:Y:S01]  /*32d0*/  STL.64 [R1+0x298], R102 ;  /* 0x0002986601007387 */ /* 0x0005e20000100a00 */
[-C--:B0-----:R-:W-:Y:S01]  /*32e0*/  IADD3 R110, P6, R118, R32.reuse, RZ ;  /* 0x00000020766e7210 */ /* 0x081fe20007fde0ff */
[----:B------:R-:W-:Y:S01]  /*32f0*/  IMAD R26, R2, 0x6, RZ ;  /* 0x00000006021a7824 */ /* 0x000fe200078e02ff */
[-C--:B------:R-:W-:Y:S01]  /*3300*/  LEA.HI.X.SX32 R5, R24, R33.reuse, 0x1, P3 ;  /* 0x0000002118057211 */ /* 0x080fe200018f0eff */
[----:B------:R0:W-:Y:S01]  /*3310*/  STL.64 [R1+0x1f8], R108 ;  /* 0x0001f86c01007387 */ /* 0x0001e20000100a00 */
[-C--:B------:R-:W-:Y:S01]  /*3320*/  LEA.HI.X.SX32 R111, R126, R33.reuse, 0x1, P6 ;  /* 0x000000217e6f7211 */ /* 0x080fe200030f0eff */
[C---:B------:R-:W-:Y:S01]  /*3330*/  IMAD R28, R2.reuse, 0xc, RZ ;  /* 0x0000000c021c7824 */ /* 0x040fe200078e02ff */
[-C--:B------:R-:W-:Y:S01]  /*3340*/  IADD3 R6, P6, R125, R32.reuse, RZ ;  /* 0x000000207d067210 */ /* 0x080fe20007fde0ff */
[----:B------:R-:W-:Y:S01]  /*3350*/  IMAD R134, R2, 0x3, RZ ;  /* 0x0000000302867824 */ /* 0x000fe200078e02ff */
[-C--:B-1----:R-:W-:Y:S01]  /*3360*/  IADD3 R100, P4, R120, R32.reuse, RZ ;  /* 0x0000002078647210 */ /* 0x082fe20007f9e0ff */
[----:B------:R-:W-:Y:S01]  /*3370*/  IMAD R29, R2, 0x18, RZ ;  /* 0x00000018021d7824 */ /* 0x000fe200078e02ff */
[----:B------:R-:W-:Y:S01]  /*3380*/  LOP3.LUT R3, R16, 0x60, RZ, 0x3c, !PT ;  /* 0x0000006010037812 */ /* 0x000fe200078e3cff */
[C---:B------:R-:W-:Y:S01]  /*3390*/  IMAD R30, R2.reuse, 0x30, RZ ;  /* 0x00000030021e7824 */ /* 0x040fe200078e02ff */
[-C--:B--2---:R-:W-:Y:S01]  /*33a0*/  IADD3 R102, P1, R7, R32.reuse, RZ ;  /* 0x0000002007667210 */ /* 0x084fe20007f3e0ff */
[C---:B------:R-:W-:Y:S01]  /*33b0*/  IMAD R127, R2.reuse, 0x60, RZ ;  /* 0x00000060027f7824 */ /* 0x040fe200078e02ff */
[-C--:B------:R-:W-:Y:S01]  /*33c0*/  LEA.HI.X.SX32 R101, R9, R33.reuse, 0x1, P4 ;  /* 0x0000002109657211 */ /* 0x080fe200020f0eff */
[----:B------:R-:W-:Y:S01]  /*33d0*/  IMAD R31, R2, 0x32, RZ ;  /* 0x00000032021f7824 */ /* 0x000fe200078e02ff */
[-C--:B------:R-:W-:Y:S01]  /*33e0*/  LEA.HI.X.SX32 R103, R124, R33.reuse, 0x1, P1 ;  /* 0x000000217c677211 */ /* 0x080fe200008f0eff */
[C---:B------:R-:W-:Y:S01]  /*33f0*/  IMAD R129, R2.reuse, 0x62, RZ ;  /* 0x0000006202817824 */ /* 0x040fe200078e02ff */
[-C--:B0-----:R-:W-:Y:S01]  /*3400*/  IADD3 R108, P2, R121, R32.reuse, RZ ;  /* 0x00000020796c7210 */ /* 0x081fe20007f5e0ff */
[C---:B------:R-:W-:Y:S01]  /*3410*/  IMAD R130, R2.reuse, 0x64, RZ ;  /* 0x0000006402827824 */ /* 0x040fe200078e02ff */
[-C--:B------:R-:W-:Y:S01]  /*3420*/  LEA.HI.X.SX32 R7, R133, R33.reuse, 0x1, P6 ;  /* 0x0000002185077211 */ /* 0x080fe200030f0eff */
[----:B------:R0:W-:Y:S01]  /*3430*/  STL.64 [R1+0x290], R102 ;  /* 0x0002906601007387 */ /* 0x0001e20000100a00 */
[-C--:B------:R-:W-:Y:S01]  /*3440*/  LEA.HI.X.SX32 R109, R131, R33.reuse, 0x1, P2 ;  /* 0x00000021836d7211 */ /* 0x080fe200010f0eff */
[C---:B------:R-:W-:Y:S01]  /*3450*/  IMAD R140, R2.reuse, 0x19, RZ ;  /* 0x00000019028c7824 */ /* 0x040fe200078e02ff */
[----:B------:R-:W-:Y:S01]  /*3460*/  LOP3.LUT R3, R13, 0x40, RZ, 0x3c, !PT ;  /* 0x000000400d037812 */ /* 0x000fe200078e3cff */
[----:B------:R-:W-:Y:S01]  /*3470*/  STL.64 [R1+0x1f0], R112 ;  /* 0x0001f07001007387 */ /* 0x000fe20000100a00 */
[C---:B------:R-:W-:Y:S01]  /*3480*/  IMAD R139, R2.reuse, 0x31, RZ ;  /* 0x00000031028b7824 */ /* 0x040fe200078e02ff */
[----:B------:R-:W-:Y:S01]  /*3490*/  LOP3.LUT R3, R19, 0x60, RZ, 0x3c, !PT ;  /* 0x0000006013037812 */ /* 0x000fe200078e3cff */
[C---:B------:R-:W-:Y:S01]  /*34a0*/  IMAD R135, R2.reuse, 0x66, RZ ;  /* 0x0000006602877824 */ /* 0x040fe200078e02ff */
[----:B------:R1:W-:Y:S01]  /*34b0*/  STL.64 [R1+0x1e8], R106 ;  /* 0x0001e86a01007387 */ /* 0x0003e20000100a00 */
[C---:B------:R-:W-:Y:S01]  /*34c0*/  IMAD R34, R2.reuse, 0x1a, RZ ;  /* 0x0000001a02227824 */ /* 0x040fe200078e02ff */
[----:B------:R-:W-:Y:S01]  /*34d0*/  MOV R22, 0xff800000 ;  /* 0xff80000000167802 */ /* 0x000fe20000000f00 */
[----:B------:R-:W-:Y:S01]  /*34e0*/  IMAD R90, R2, 0x34, RZ ;  /* 0x00000034025a7824 */ /* 0x000fe200078e02ff */
[-C--:B0-----:R-:W-:Y:S01]  /*34f0*/  IADD3 R102, P1, R8, R32.reuse, RZ ;  /* 0x0000002008667210 */ /* 0x081fe20007f3e0ff */
[C---:B------:R-:W-:Y:S01]  /*3500*/  IMAD R142, R2.reuse, 0x33, RZ ;  /* 0x00000033028e7824 */ /* 0x040fe200078e02ff */
[----:B------:R-:W-:Y:S01]  /*3510*/  MOV R20, 0x3f800000 ;  /* 0x3f80000000147802 */ /* 0x000fe20000000f00 */
[----:B------:R-:W-:Y:S01]  /*3520*/  IMAD R144, R2, 0xd, RZ ;  /* 0x0000000d02907824 */ /* 0x000fe200078e02ff */
[----:B------:R-:W-:Y:S01]  /*3530*/  LEA.HI.X.SX32 R103, R128, R33, 0x1, P1 ;  /* 0x0000002180677211 */ /* 0x000fe200008f0eff */
[C---:B------:R-:W-:Y:S01]  /*3540*/  IMAD R136, R2.reuse, 0x68, RZ ;  /* 0x0000006802887824 */ /* 0x040fe200078e02ff */
[----:B------:R-:W-:Y:S01]  /*3550*/  LOP3.LUT R3, R15, 0x40, RZ, 0x3c, !PT ;  /* 0x000000400f037812 */ /* 0x000fe200078e3cff */
[C---:B------:R-:W-:Y:S01]  /*3560*/  IMAD R137, R2.reuse, 0x6a, RZ ;  /* 0x0000006a02897824 */ /* 0x040fe200078e02ff */
[----:B-1----:R-:W-:Y:S01]  /*3570*/  IADD3 R106, P5, R9, R32, RZ ;  /* 0x00000020096a7210 */ /* 0x002fe20007fbe0ff */
[----:B------:R0:W-:Y:S01]  /*3580*/  STL.64 [R1+0x2e0], R102 ;  /* 0x0002e06601007387 */ /* 0x0001e20000100a00 */
[----:B------:R-:W-:-:S02]  /*3590*/  IMAD R91, R2, 0x36, RZ ;  /* 0x00000036025b7824 */ /* 0x000fc400078e02ff */
[-C--:B------:R-:W-:Y:S01]  /*35a0*/  LEA.HI.X.SX32 R107, R8, R33.reuse, 0x1, P5 ;  /* 0x00000021086b7211 */ /* 0x080fe200028f0eff */
[----:B------:R-:W-:Y:S01]  /*35b0*/  STL.64 [R1+0x1e0], R110 ;  /* 0x0001e06e01007387 */ /* 0x000fe20000100a00 */
[-C--:B------:R-:W-:Y:S01]  /*35c0*/  IADD3 R8, P2, R130, R32.reuse, RZ ;  /* 0x0000002082087210 */ /* 0x080fe20007f5e0ff */
[C---:B------:R-:W-:Y:S02]  /*35d0*/  IMAD R138, R2.reuse, 0x6c, RZ ;  /* 0x0000006c028a7824 */ /* 0x040fe400078e02ff */
[----:B------:R1:W-:Y:S01]  /*35e0*/  STL.64 [R1+0x288], R106 ;  /* 0x0002886a01007387 */ /* 0x0003e20000100a00 */
[----:B------:R-:W-:Y:S01]  /*35f0*/  LEA.HI.X.SX32 R9, R31, R33, 0x1, P2 ;  /* 0x000000211f097211 */ /* 0x000fe200010f0eff */
[C---:B------:R-:W-:Y:S02]  /*3600*/  IMAD R141, R2.reuse, 0x6e, RZ ;  /* 0x0000006e028d7824 */ /* 0x040fe400078e02ff */
[----:B------:R2:W-:Y:S01]  /*3610*/  STL.64 [R1+0x1d8], R100 ;  /* 0x0001d86401007387 */ /* 0x0005e20000100a00 */
[----:B0-----:R-:W-:Y:S01]  /*3620*/  IADD3 R102, P1, R127, R32, RZ ;  /* 0x000000207f667210 */ /* 0x001fe20007f3e0ff */
[----:B------:R-:W-:-:S02]  /*3630*/  IMAD R147, R2, 0x35, RZ ;  /* 0x0000003502937824 */ /* 0x000fc400078e02ff */
[----:B------:R-:W-:Y:S01]  /*3640*/  IMAD R148, R2, 0x1b, RZ ;  /* 0x0000001b02947824 */ /* 0x000fe200078e02ff */
[-C--:B------:R-:W-:Y:S01]  /*3650*/  LEA.HI.X.SX32 R103, R30, R33.reuse, 0x1, P1 ;  /* 0x000000211e677211 */ /* 0x080fe200008f0eff */
[----:B------:R-:W-:Y:S01]  /*3660*/  IMAD R149, R2, 0x37, RZ ;  /* 0x0000003702957824 */ /* 0x000fe200078e02ff */
[-C--:B-1----:R-:W-:Y:S01]  /*3670*/  IADD3 R106, P5, R24, R32.reuse, RZ ;  /* 0x00000020186a7210 */ /* 0x082fe20007fbe0ff */
[C---:B------:R-:W-:Y:S02]  /*3680*/  IMAD R92, R2.reuse, 0xe, RZ ;  /* 0x0000000e025c7824 */ /* 0x040fe400078e02ff */
[----:B------:R-:W-:Y:S01]  /*3690*/  IMAD R93, R2, 0x1c, RZ ;  /* 0x0000001c025d7824 */ /* 0x000fe200078e02ff */
[----:B------:R-:W-:Y:S01]  /*36a0*/  LEA.HI.X.SX32 R107, R132, R33, 0x1, P5 ;  /* 0x00000021846b7211 */ /* 0x000fe200028f0eff */
[C---:B------:R-:W-:Y:S01]  /*36b0*/  IMAD R94, R2.reuse, 0x38, RZ ;  /* 0x00000038025e7824 */ /* 0x040fe200078e02ff */
[----:B--2---:R-:W-:Y:S01]  /*36c0*/  IADD3 R100, P4, R129, R32, RZ ;  /* 0x0000002081647210 */ /* 0x004fe20007f9e0ff */
[----:B------:R-:W-:-:S02]  /*36d0*/  IMAD R151, R2, 0x7, RZ ;  /* 0x0000000702977824 */ /* 0x000fc400078e02ff */
[----:B------:R0:W-:Y:S01]  /*36e0*/  STL.64 [R1+0x280], R106 ;  /* 0x0002806a01007387 */ /* 0x0001e20000100a00 */
[----:B------:R-:W-:Y:S01]  /*36f0*/  LEA.HI.X.SX32 R101, R139, R33, 0x1, P4 ;  /* 0x000000218b657211 */ /* 0x000fe200020f0eff */
[C---:B------:R-:W-:Y:S02]  /*3700*/  IMAD R143, R2.reuse, 0x70, RZ ;  /* 0x00000070028f7824 */ /* 0x040fe400078e02ff */
[----:B------:R-:W-:Y:S01]  /*3710*/  STL.64 [R1+0x1d0], R108 ;  /* 0x0001d06c01007387 */ /* 0x000fe20000100a00 */
[C---:B------:R-:W-:Y:S02]  /*3720*/  IMAD R145, R2.reuse, 0x72, RZ ;  /* 0x0000007202917824 */ /* 0x040fe400078e02ff */
[C---:B------:R-:W-:Y:S01]  /*3730*/  IMAD R95, R2.reuse, 0x3a, RZ ;  /* 0x0000003a025f7824 */ /* 0x040fe200078e02ff */
[----:B------:R1:W-:Y:S01]  /*3740*/  STL.64 [R1+0x1c8], R4 ;  /* 0x0001c80401007387 */ /* 0x0003e20000100a00 */
[C---:B------:R-:W-:Y:S02]  /*3750*/  IMAD R155, R2.reuse, 0x39, RZ ;  /* 0x00000039029b7824 */ /* 0x040fe400078e02ff */
[----:B------:R-:W-:Y:S01]  /*3760*/  IMAD R156, R2, 0x1d, RZ ;  /* 0x0000001d029c7824 */ /* 0x000fe200078e02ff */
[----:B0-----:R-:W-:Y:S01]  /*3770*/  IADD3 R106, P5, R26, R32, RZ ;  /* 0x000000201a6a7210 */ /* 0x001fe20007fbe0ff */
[----:B------:R0:W-:Y:S01]  /*3780*/  STL.64 [R1+0x1c0], R6 ;  /* 0x0001c00601007387 */ /* 0x0001e20000100a00 */
[----:B------:R-:W-:-:S02]  /*3790*/  IMAD R146, R2, 0x74, RZ ;  /* 0x0000007402927824 */ /* 0x000fc400078e02ff */
[-C--:B------:R-:W-:Y:S01]  /*37a0*/  LEA.HI.X.SX32 R107, R134, R33.reuse, 0x1, P5 ;  /* 0x00000021866b7211 */ /* 0x080fe200028f0eff */
[----:B------:R-:W-:Y:S01]  /*37b0*/  IMAD R150, R2, 0x76, RZ ;  /* 0x0000007602967824 */ /* 0x000fe200078e02ff */
[-C--:B------:R-:W-:Y:S01]  /*37c0*/  IADD3 R24, P5, R30, R32.reuse, RZ ;  /* 0x000000201e187210 */ /* 0x080fe20007fbe0ff */
[----:B------:R-:W-:Y:S01]  /*37d0*/  IMAD R96, R2, 0x1e, RZ ;  /* 0x0000001e02607824 */ /* 0x000fe200078e02ff */
[-C--:B-1----:R-:W-:Y:S01]  /*37e0*/  IADD3 R4, P3, R28, R32.reuse, RZ ;  /* 0x000000201c047210 */ /* 0x082fe20007f7e0ff */
[C---:B------:R-:W-:Y:S01]  /*37f0*/  IMAD R157, R2.reuse, 0x3b, RZ ;  /* 0x0000003b029d7824 */ /* 0x040fe200078e02ff */
[CC--:B------:R-:W-:Y:S01]  /*3800*/  LEA.HI.X.SX32 R25, R29.reuse, R33.reuse, 0x1, P5 ;  /* 0x000000211d197211 */ /* 0x0c0fe200028f0eff */
[----:B------:R-:W-:Y:S01]  /*3810*/  IMAD R158, R2, 0xf, RZ ;  /* 0x0000000f029e7824 */ /* 0x000fe200078e02ff */
[-C--:B------:R-:W-:Y:S01]  /*3820*/  LEA.HI.X.SX32 R5, R26, R33.reuse, 0x1, P3 ;  /* 0x000000211a057211 */ /* 0x080fe200018f0eff */
[C---:B------:R-:W-:Y:S01]  /*3830*/  IMAD R97, R2.reuse, 0x3c, RZ ;  /* 0x0000003c02617824 */ /* 0x040fe200078e02ff */
[-C--:B0-----:R-:W-:Y:S01]  /*3840*/  IADD3 R6, P6, R29, R32.reuse, RZ ;  /* 0x000000201d067210 */ /* 0x081fe20007fde0ff */
[----:B------:R-:W-:Y:S01]  /*3850*/  IMAD R152, R2, 0x78, RZ ;  /* 0x0000007802987824 */ /* 0x000fe200078e02ff */
[-C--:B------:R-:W-:Y:S01]  /*3860*/  IADD3 R26, P4, R138, R32.reuse, RZ ;  /* 0x000000208a1a7210 */ /* 0x080fe20007f9e0ff */
[----:B------:R0:W-:Y:S01]  /*3870*/  STL.64 [R1+0x308], R4 ;  /* 0x0003080401007387 */ /* 0x0001e20000100a00 */
[-C--:B------:R-:W-:Y:S01]  /*3880*/  LEA.HI.X.SX32 R7, R28, R33.reuse, 0x1, P6 ;  /* 0x000000211c077211 */ /* 0x080fe200030f0eff */
[C---:B------:R-:W-:Y:S01]  /*3890*/  IMAD R153, R2.reuse, 0x7a, RZ ;  /* 0x0000007a02997824 */ /* 0x040fe200078e02ff */
[----:B------:R-:W-:Y:S01]  /*38a0*/  IADD3 R28, P1, R137, R32, RZ ;  /* 0x00000020891c7210 */ /* 0x000fe20007f3e0ff */
[----:B------:R-:W-:Y:S01]  /*38b0*/  STL.64 [R1+0x320], R106 ;  /* 0x0003206a01007387 */ /* 0x000fe20000100a00 */
[-C--:B------:R-:W-:Y:S01]  /*38c0*/  LEA.HI.X.SX32 R27, R91, R33.reuse, 0x1, P4 ;  /* 0x000000215b1b7211 */ /* 0x080fe200020f0eff */
[C---:B------:R-:W-:Y:S01]  /*38d0*/  IMAD R98, R2.reuse, 0x3e, RZ ;  /* 0x0000003e02627824 */ /* 0x040fe200078e02ff */
[----:B------:R-:W-:Y:S01]  /*38e0*/  LEA.HI.X.SX32 R29, R147, R33, 0x1, P1 ;  /* 0x00000021931d7211 */ /* 0x000fe200008f0eff */
[----:B------:R1:W-:Y:S01]  /*38f0*/  STL.64 [R1+0x2d8], R6 ;  /* 0x0002d80601007387 */ /* 0x0003e20000100a00 */
[----:B------:R-:W-:-:S02]  /*3900*/  IMAD R154, R2, 0x7c, RZ ;  /* 0x0000007c029a7824 */ /* 0x000fc400078e02ff */
[C---:B------:R-:W-:Y:S01]  /*3910*/  IMAD.SHL.U32 R99, R2.reuse, 0x2, RZ ;  /* 0x0000000202637824 */ /* 0x040fe200078e00ff */
[----:B------:R2:W-:Y:S01]  /*3920*/  STL.64 [R1+0x278], R24 ;  /* 0x0002781801007387 */ /* 0x0005e20000100a00 */
[-C--:B0-----:R-:W-:Y:S01]  /*3930*/  IADD3 R4, P3, R135, R32.reuse, RZ ;  /* 0x0000002087047210 */ /* 0x081fe20007f7e0ff */
[----:B------:R-:W-:Y:S02]  /*3940*/  IMAD R159, R2, 0x3d, RZ ;  /* 0x0000003d029f7824 */ /* 0x000fe400078e02ff */
[----:B------:R-:W-:Y:S01]  /*3950*/  STL.64 [R1+0x1b8], R102 ;  /* 0x0001b86601007387 */ /* 0x000fe20000100a00 */
[-C--:B------:R-:W-:Y:S01]  /*3960*/  LEA.HI.X.SX32 R5, R142, R33.reuse, 0x1, P3 ;  /* 0x000000218e057211 */ /* 0x080fe200018f0eff */
[----:B------:R-:W-:Y:S01]  /*3970*/  IMAD R160, R2, 0x1f, RZ ;  /* 0x0000001f02a07824 */ /* 0x000fe200078e02ff */
[-C--:B-1----:R-:W-:Y:S01]  /*3980*/  IADD3 R6, P6, R136, R32.reuse, RZ ;  /* 0x0000002088067210 */ /* 0x082fe20007fde0ff */
[C---:B------:R-:W-:Y:S02]  /*3990*/  IMAD R161, R2.reuse, 0x7e, RZ ;  /* 0x0000007e02a17824 */ /* 0x040fe400078e02ff */
[C---:B------:R-:W-:Y:S01]  /*39a0*/  IMAD.SHL.U32 R167, R2.reuse, 0x8, RZ ;  /* 0x0000000802a77824 */ /* 0x040fe200078e00ff */
[----:B--2---:R-:W-:Y:S01]  /*39b0*/  IADD3 R24, P5, R31, R32, RZ ;  /* 0x000000201f187210 */ /* 0x004fe20007fbe0ff */
[----:B------:R-:W-:Y:S01]  /*39c0*/  IMAD.SHL.U32 R163, R2, 0x20, RZ ;  /* 0x0000002002a37824 */ /* 0x000fe200078e00ff */
[-C--:B------:R-:W-:Y:S01]  /*39d0*/  LEA.HI.X.SX32 R7, R90, R33.reuse, 0x1, P6 ;  /* 0x000000215a077211 */ /* 0x080fe200030f0eff */
[----:B------:R-:W-:Y:S01]  /*39e0*/  IMAD R162, R2, 0x3f, RZ ;  /* 0x0000003f02a27824 */ /* 0x000fe200078e02ff */
[----:B------:R-:W-:-:S05]  /*39f0*/  LEA.HI.X.SX32 R25, R140, R33, 0x1, P5 ;  /* 0x000000218c197211 */ /* 0x000fca00028f0eff */
[----:B------:R0:W-:Y:S04]  /*3a00*/  STL.64 [R1+0x270], R24 ;  /* 0x0002701801007387 */ /* 0x0001e80000100a00 */
[----:B------:R-:W-:Y:S04]  /*3a10*/  STL.64 [R1+0x1b0], R100 ;  /* 0x0001b06401007387 */ /* 0x000fe80000100a00 */
[----:B------:R1:W-:Y:S01]  /*3a20*/  STL.64 [R1+0x1a8], R8 ;  /* 0x0001a80801007387 */ /* 0x0003e20000100a00 */
[----:B0-----:R-:W-:-:S03]  /*3a30*/  IADD3 R24, P5, R34, R32, RZ ;  /* 0x0000002022187210 */ /* 0x001fc60007fbe0ff */
[----:B------:R0:W-:Y:S01]  /*3a40*/  STL.64 [R1+0x1a0], R4 ;  /* 0x0001a00401007387 */ /* 0x0001e20000100a00 */
[----:B------:R-:W-:Y:S02]  /*3a50*/  LEA.HI.X.SX32 R25, R144, R33, 0x1, P5 ;  /* 0x0000002190197211 */ /* 0x000fe400028f0eff */
[----:B-1----:R-:W-:-:S03]  /*3a60*/  IADD3 R8, P2, R90, R32, RZ ;  /* 0x000000205a087210 */ /* 0x002fc60007f5e0ff */
[----:B------:R1:W-:Y:S01]  /*3a70*/  STL.64 [R1+0x2d0], R24 ;  /* 0x0002d01801007387 */ /* 0x0003e20000100a00 */
[----:B------:R-:W-:Y:S02]  /*3a80*/  LEA.HI.X.SX32 R9, R34, R33, 0x1, P2 ;  /* 0x0000002122097211 */ /* 0x000fe400010f0eff */
[----:B0-----:R-:W-:-:S03]  /*3a90*/  IADD3 R4, P3, R141, R32, RZ ;  /* 0x000000208d047210 */ /* 0x001fc60007f7e0ff */
[----:B------:R0:W-:Y:S01]  /*3aa0*/  STL.64 [R1+0x268], R8 ;  /* 0x0002680801007387 */ /* 0x0001e20000100a00 */
[----:B------:R-:W-:-:S03]  /*3ab0*/  LEA.HI.X.SX32 R5, R149, R33, 0x1, P3 ;  /* 0x0000002195057211 */ /* 0x000fc600018f0eff */
[----:B------:R2:W-:Y:S01]  /*3ac0*/  STL.64 [R1+0x198], R6 ;  /* 0x0001980601007387 */ /* 0x0005e20000100a00 */
[----:B-1----:R-:W-:-:S03]  /*3ad0*/  IADD3 R24, P5, R143, R32, RZ ;  /* 0x000000208f187210 */ /* 0x002fc60007fbe0ff */
[----:B------:R1:W-:Y:S01]  /*3ae0*/  STL.64 [R1+0x190], R28 ;  /* 0x0001901c01007387 */ /* 0x0003e20000100a00 */
[-C--:B------:R-:W-:Y:S02]  /*3af0*/  LEA.HI.X.SX32 R25, R94, R33.reuse, 0x1, P5 ;  /* 0x000000215e197211 */ /* 0x080fe400028f0eff */
[-C--:B0-----:R-:W-:Y:S02]  /*3b00*/  IADD3 R8, P2, R91, R32.reuse, RZ ;  /* 0x000000205b087210 */ /* 0x081fe40007f5e0ff */
[----:B------:R-:W-:Y:S02]  /*3b10*/  CS2R R90, SRZ ;  /* 0x00000000005a7805 */ /* 0x000fe4000001ff00 */
[-C--:B------:R-:W-:Y:S02]  /*3b20*/  LEA.HI.X.SX32 R9, R148, R33.reuse, 0x1, P2 ;  /* 0x0000002194097211 */ /* 0x080fe400010f0eff */
[-C--:B--2---:R-:W-:Y:S02]  /*3b30*/  IADD3 R6, P6, R145, R32.reuse, RZ ;  /* 0x0000002091067210 */ /* 0x084fe40007fde0ff */
[----:B-1----:R-:W-:Y:S01]  /*3b40*/  IADD3 R28, P1, R146, R32, RZ ;  /* 0x00000020921c7210 */ /* 0x002fe20007f3e0ff */
[----:B------:R0:W-:Y:S01]  /*3b50*/  STL.64 [R1+0x260], R8 ;  /* 0x0002600801007387 */ /* 0x0001e20000100a00 */
[----:B------:R-:W-:-:S02]  /*3b60*/  LEA.HI.X.SX32 R7, R155, R33, 0x1, P6 ;  /* 0x000000219b077211 */ /* 0x000fc400030f0eff */
[-C--:B------:R-:W-:Y:S01]  /*3b70*/  LEA.HI.X.SX32 R29, R95, R33.reuse, 0x1, P1 ;  /* 0x000000215f1d7211 */ /* 0x080fe200008f0eff */
[----:B------:R1:W-:Y:S04]  /*3b80*/  STL.64 [R1+0x188], R26 ;  /* 0x0001881a01007387 */ /* 0x0003e80000100a00 */
[----:B------:R2:W-:Y:S01]  /*3b90*/  STL.64 [R1+0x180], R4 ;  /* 0x0001800401007387 */ /* 0x0005e20000100a00 */
[-C--:B0-----:R-:W-:Y:S02]  /*3ba0*/  IADD3 R8, P2, R92, R32.reuse, RZ ;  /* 0x000000205c087210 */ /* 0x081fe40007f5e0ff */
[----:B-1----:R-:W-:Y:S02]  /*3bb0*/  IADD3 R26, P4, R93, R32, RZ ;  /* 0x000000205d1a7210 */ /* 0x002fe40007f9e0ff */
[----:B------:R-:W-:-:S02]  /*3bc0*/  LEA.HI.X.SX32 R9, R151, R33, 0x1, P2 ;  /* 0x0000002197097211 */ /* 0x000fc400010f0eff */
[-C--:B--2---:R-:W-:Y:S02]  /*3bd0*/  IADD3 R4, P3, R94, R32.reuse, RZ ;  /* 0x000000205e047210 */ /* 0x084fe40007f7e0ff */
[-C--:B------:R-:W-:Y:S01]  /*3be0*/  LEA.HI.X.SX32 R27, R92, R33.reuse, 0x1, P4 ;  /* 0x000000215c1b7211 */ /* 0x080fe200020f0eff */
[----:B------:R0:W-:Y:S01]  /*3bf0*/  STL.64 [R1+0x300], R8 ;  /* 0x0003000801007387 */ /* 0x0001e20000100a00 */
[----:B------:R-:W-:Y:S02]  /*3c00*/  LEA.HI.X.SX32 R5, R93, R33, 0x1, P3 ;  /* 0x000000215d057211 */ /* 0x000fe400018f0eff */
[----:B------:R-:W-:Y:S01]  /*3c10*/  CS2R R92, SRZ ;  /* 0x00000000005c7805 */ /* 0x000fe2000001ff00 */
[----:B------:R1:W-:Y:S04]  /*3c20*/  STL.64 [R1+0x2c8], R26 ;  /* 0x0002c81a01007387 */ /* 0x0003e80000100a00 */
[----:B------:R2:W-:Y:S04]  /*3c30*/  STL.64 [R1+0x258], R4 ;  /* 0x0002580401007387 */ /* 0x0005e80000100a00 */
[----:B------:R3:W-:Y:S01]  /*3c40*/  STL.64 [R1+0x178], R24 ;  /* 0x0001781801007387 */ /* 0x0007e20000100a00 */
[----:B0-----:R-:W-:-:S03]  /*3c50*/  IADD3 R8, P2, R150, R32, RZ ;  /* 0x0000002096087210 */ /* 0x001fc60007f5e0ff */
[----:B------:R0:W-:Y:S01]  /*3c60*/  STL.64 [R1+0x170], R6 ;  /* 0x0001700601007387 */ /* 0x0001e20000100a00 */
[-C--:B------:R-:W-:Y:S02]  /*3c70*/  LEA.HI.X.SX32 R9, R157, R33.reuse, 0x1, P2 ;  /* 0x000000219d097211 */ /* 0x080fe400010f0eff */
[-C--:B-1----:R-:W-:Y:S02]  /*3c80*/  IADD3 R26, P4, R152, R32.reuse, RZ ;  /* 0x00000020981a7210 */ /* 0x082fe40007f9e0ff */
[-C--:B--2---:R-:W-:Y:S02]  /*3c90*/  IADD3 R4, P3, R95, R32.reuse, RZ ;  /* 0x000000205f047210 */ /* 0x084fe40007f7e0ff */
[-C--:B------:R-:W-:Y:S01]  /*3ca0*/  LEA.HI.X.SX32 R27, R97, R33.reuse, 0x1, P4 ;  /* 0x00000021611b7211 */ /* 0x080fe200020f0eff */
[----:B------:R-:W-:Y:S01]  /*3cb0*/  CS2R R94, SRZ ;  /* 0x00000000005e7805 */ /* 0x000fe2000001ff00 */
[----:B------:R-:W-:Y:S02]  /*3cc0*/  LEA.HI.X.SX32 R5, R156, R33, 0x1, P3 ;  /* 0x000000219c057211 */ /* 0x000fe400018f0eff */
[----:B---3--:R-:W-:-:S02]  /*3cd0*/  IADD3 R24, P5, R153, R32, RZ ;  /* 0x0000002099187210 */ /* 0x008fc40007fbe0ff */
[-C--:B0-----:R-:W-:Y:S01]  /*3ce0*/  IADD3 R6, P6, R154, R32.reuse, RZ ;  /* 0x000000209a067210 */ /* 0x081fe20007fde0ff */
[----:B------:R0:W-:Y:S01]  /*3cf0*/  STL.64 [R1+0x250], R4 ;  /* 0x0002500401007387 */ /* 0x0001e20000100a00 */
[-C--:B------:R-:W-:Y:S02]  /*3d00*/  LEA.HI.X.SX32 R25, R159, R33.reuse, 0x1, P5 ;  /* 0x000000219f197211 */ /* 0x080fe400028f0eff */
[----:B------:R-:W-:Y:S01]  /*3d10*/  LEA.HI.X.SX32 R7, R98, R33, 0x1, P6 ;  /* 0x0000002162077211 */ /* 0x000fe200030f0eff */
[----:B------:R1:W-:Y:S04]  /*3d20*/  STL.64 [R1+0x168], R28 ;  /* 0x0001681c01007387 */ /* 0x0003e80000100a00 */
[----:B------:R2:W-:Y:S01]  /*3d30*/  STL.64 [R1+0x160], R8 ;  /* 0x0001600801007387 */ /* 0x0005e20000100a00 */
[----:B0-----:R-:W-:-:S04]  /*3d40*/  IADD3 R4, P3, R96, R32, RZ ;  /* 0x0000002060047210 */ /* 0x001fc80007f7e0ff */
[-C--:B------:R-:W-:Y:S02]  /*3d50*/  LEA.HI.X.SX32 R5, R158, R33.reuse, 0x1, P3 ;  /* 0x000000219e057211 */ /* 0x080fe400018f0eff */
[-C--:B-1----:R-:W-:Y:S02]  /*3d60*/  IADD3 R28, P1, R97, R32.reuse, RZ ;  /* 0x00000020611c7210 */ /* 0x082fe40007f3e0ff */
[-C--:B--2---:R-:W-:Y:S01]  /*3d70*/  IADD3 R8, P2, R98, R32.reuse, RZ ;  /* 0x0000002062087210 */ /* 0x084fe20007f5e0ff */
[----:B------:R0:W-:Y:S01]  /*3d80*/  STL.64 [R1+0x2c0], R4 ;  /* 0x0002c00401007387 */ /* 0x0001e20000100a00 */
[-C--:B------:R-:W-:Y:S02]  /*3d90*/  LEA.HI.X.SX32 R29, R96, R33.reuse, 0x1, P1 ;  /* 0x00000021601d7211 */ /* 0x080fe400008f0eff */
[----:B------:R-:W-:Y:S01]  /*3da0*/  LEA.HI.X.SX32 R9, R160, R33, 0x1, P2 ;  /* 0x00000021a0097211 */ /* 0x000fe200010f0eff */
[----:B------:R-:W-:Y:S02]  /*3db0*/  CS2R R96, SRZ ;  /* 0x0000000000607805 */ /* 0x000fe4000001ff00 */
[----:B------:R1:W-:Y:S04]  /*3dc0*/  STL.64 [R1+0x248], R28 ;  /* 0x0002481c01007387 */ /* 0x0003e80000100a00 */
[----:B------:R2:W-:Y:S01]  /*3dd0*/  STL.64 [R1+0x158], R26 ;  /* 0x0001581a01007387 */ /* 0x0005e20000100a00 */
[----:B0-----:R-:W-:-:S03]  /*3de0*/  IADD3 R4, P3, R99, R32, RZ ;  /* 0x0000002063047210 */ /* 0x001fc60007f7e0ff */
[----:B------:R0:W-:Y:S01]  /*3df0*/  STL.64 [R1+0x150], R24 ;  /* 0x0001501801007387 */ /* 0x0001e20000100a00 */
[C---:B------:R-:W-:Y:S02]  /*3e00*/  LEA.HI.X.SX32 R5, R2.reuse, R33, 0x1, P3 ;  /* 0x0000002102057211 */ /* 0x040fe400018f0eff */
[CC--:B-1----:R-:W-:Y:S01]  /*3e10*/  LEA R28, P1, R2.reuse, R32.reuse, 0x2 ;  /* 0x00000020021c7211 */ /* 0x0c2fe200078210ff */
[----:B------:R1:W-:Y:S01]  /*3e20*/  STL.64 [R1+0x240], R8 ;  /* 0x0002400801007387 */ /* 0x0003e20000100a00 */
[----:B--2---:R-:W-:-:S03]  /*3e30*/  LEA R26, P4, R2, R32, 0x3 ;  /* 0x00000020021a7211 */ /* 0x004fc600078818ff */
[----:B------:R2:W-:Y:S01]  /*3e40*/  STL.64 [R1+0x148], R6 ;  /* 0x0001480601007387 */ /* 0x0005e20000100a00 */
[-C--:B------:R-:W-:Y:S02]  /*3e50*/  LEA.HI.X.SX32 R29, R99, R33.reuse, 0x1, P1 ;  /* 0x00000021631d7211 */ /* 0x080fe400008f0eff */
[CC--:B0-----:R-:W-:Y:S01]  /*3e60*/  LEA R24, P5, R2.reuse, R32.reuse, 0x4 ;  /* 0x0000002002187211 */ /* 0x0c1fe200078a20ff */
[----:B------:R0:W-:Y:S01]  /*3e70*/  STL.64 [R1+0x330], R4 ;  /* 0x0003300401007387 */ /* 0x0001e20000100a00 */
[-C--:B------:R-:W-:Y:S01]  /*3e80*/  LEA.HI.X.SX32 R27, R169, R33.reuse, 0x1, P4 ;  /* 0x00000021a91b7211 */ /* 0x080fe200020f0eff */
[----:B------:R-:W-:Y:S01]  /*3e90*/  CS2R R98, SRZ ;  /* 0x0000000000627805 */ /* 0x000fe2000001ff00 */
[-C--:B------:R-:W-:Y:S01]  /*3ea0*/  LEA.HI.X.SX32 R25, R167, R33.reuse, 0x1, P5 ;  /* 0x00000021a7197211 */ /* 0x080fe200028f0eff */
[----:B------:R-:W-:Y:S01]  /*3eb0*/  STL.64 [R1+0x328], R28 ;  /* 0x0003281c01007387 */ /* 0x000fe20000100a00 */
[CC--:B-1----:R-:W-:Y:S02]  /*3ec0*/  LEA R8, P2, R2.reuse, R32.reuse, 0x5 ;  /* 0x0000002002087211 */ /* 0x0c2fe400078428ff */
[----:B--2---:R-:W-:Y:S01]  /*3ed0*/  LEA R6, P6, R2, R32, 0x6 ;  /* 0x0000002002067211 */ /* 0x004fe200078c30ff */
[----:B------:R-:W-:Y:S01]  /*3ee0*/  STL.64 [R1+0x318], R26 ;  /* 0x0003181a01007387 */ /* 0x000fe20000100a00 */
[----:B------:R-:W-:-:S02]  /*3ef0*/  LEA.HI.X.SX32 R9, R166, R33, 0x1, P2 ;  /* 0x00000021a6097211 */ /* 0x000fc400010f0eff */
[----:B0-----:R-:W-:Y:S01]  /*3f00*/  IADD3 R4, P3, R161, R32, RZ ;  /* 0x00000020a1047210 */ /* 0x001fe20007f7e0ff */
[----:B------:R-:W-:Y:S01]  /*3f10*/  STL.64 [R1+0x2f8], R24 ;  /* 0x0002f81801007387 */ /* 0x000fe20000100a00 */
[-C--:B------:R-:W-:Y:S02]  /*3f20*/  LEA.HI.X.SX32 R7, R163, R33.reuse, 0x1, P6 ;  /* 0x00000021a3077211 */ /* 0x080fe400030f0eff */
[----:B------:R-:W-:Y:S01]  /*3f30*/  LEA.HI.X.SX32 R5, R162, R33, 0x1, P3 ;  /* 0x00000021a2057211 */ /* 0x000fe200018f0eff */
[----:B------:R-:W-:Y:S01]  /*3f40*/  STL.64 [R1+0x2b8], R8 ;  /* 0x0002b80801007387 */ /* 0x000fe20000100a00 */
[C---:B------:R-:W-:Y:S02]  /*3f50*/  LOP3.LUT R2, R16.reuse, 0x10, RZ, 0x3c, !PT ;  /* 0x0000001010027812 */ /* 0x040fe400078e3cff */
[C---:B------:R-:W-:Y:S01]  /*3f60*/  LOP3.LUT R2, R16.reuse, 0x40, RZ, 0x3c, !PT ;  /* 0x0000004010027812 */ /* 0x040fe200078e3cff */
[----:B------:R-:W-:Y:S01]  /*3f70*/  STL.64 [R1+0x238], R6 ;  /* 0x0002380601007387 */ /* 0x000fe20000100a00 */
[----:B------:R-:W-:-:S02]  /*3f80*/  LOP3.LUT R2, R16, 0x70, RZ, 0x3c, !PT ;  /* 0x0000007010027812 */ /* 0x000fc400078e3cff */
[----:B------:R-:W-:Y:S01]  /*3f90*/  LOP3.LUT R2, R19, 0x20, RZ, 0x3c, !PT ;  /* 0x0000002013027812 */ /* 0x000fe200078e3cff */
[----:B------:R0:W-:Y:S01]  /*3fa0*/  STL.64 [R1+0x140], R4 ;  /* 0x0001400401007387 */ /* 0x0001e20000100a00 */
[----:B------:R-:W-:Y:S02]  /*3fb0*/  LOP3.LUT R2, R14, 0x40, RZ, 0x3c, !PT ;  /* 0x000000400e027812 */ /* 0x000fe400078e3cff */
[----:B------:R-:W-:Y:S02]  /*3fc0*/  LOP3.LUT R2, R15, 0x60, RZ, 0x3c, !PT ;  /* 0x000000600f027812 */ /* 0x000fe400078e3cff */
[C---:B0-----:R-:W-:Y:S02]  /*3fd0*/  LOP3.LUT R4, R16.reuse, 0x20, RZ, 0x3c, !PT ;  /* 0x0000002010047812 */ /* 0x041fe400078e3cff */
[----:B------:R-:W-:Y:S02]  /*3fe0*/  LOP3.LUT R4, R16, 0x50, RZ, 0x3c, !PT ;  /* 0x0000005010047812 */ /* 0x000fe400078e3cff */
[----:B------:R-:W-:-:S02]  /*3ff0*/  LOP3.LUT R4, R12, 0x40, RZ, 0x3c, !PT ;  /* 0x000000400c047812 */ /* 0x000fc400078e3cff */
[----:B------:R-:W-:Y:S02]  /*4000*/  LOP3.LUT R4, R19, 0x40, RZ, 0x3c, !PT ;  /* 0x0000004013047812 */ /* 0x000fe400078e3cff */
[----:B------:R-:W-:-:S06]  /*4010*/  LOP3.LUT R4, R15, 0x20, RZ, 0x3c, !PT ;  /* 0x000000200f047812 */ /* 0x000fcc00078e3cff */
.L_x_1:
[----:B------:R-:W2:Y:S04]  /*4020*/  LDL.64 R4, [R1+0x320] ;  /* 0x0003200001047983 */ /* 0x000ea80000100a00 */
[----:B------:R-:W3:Y:S04]  /*4030*/  LDL.64 R28, [R1+0x2d8] ;  /* 0x0002d800011c7983 */ /* 0x000ee80000100a00 */
[----:B------:R-:W4:Y:S04]  /*4040*/  LDL.64 R24, [R1+0x328] ;  /* 0x0003280001187983 */ /* 0x000f280000100a00 */
[----:B------:R-:W5:Y:S04]  /*4050*/  LDL.64 R110, [R1+0x2f8] ;  /* 0x0002f800016e7983 */ /* 0x000f680000100a00 */
        /* <DEDUP_REMOVED lines=28> */
[----:B------:R-:W5:Y:S01]  /*4220*/  LDL.64 R152, [R1+0x1b0] ;  /* 0x0001b00001987983 */ /* 0x000f620000100a00 */
[----:B------:R-:W-:-:S03]  /*4230*/  IMAD.WIDE R2, R18, 0x2, R32 ;  /* 0x0000000212027825 */ /* 0x000fc600078e0220 */
[----:B------:R-:W5:Y:S04]  /*4240*/  LDL.64 R186, [R1+0x1a0] ;  /* 0x0001a00001ba7983 */ /* 0x000f680000100a00 */
[----:B------:R0:W5:Y:S04]  /*4250*/  LDG.E.U16 R2, [R2.64] ;  /* 0x0000000402027981 */ /* 0x000168000c1e1500 */
        /* <DEDUP_REMOVED lines=13> */
[----:B--2---:R-:W-:-:S04]  /*4330*/  IMAD.WIDE R4, R18, 0x2, R4 ;  /* 0x0000000212047825 */ /* 0x004fc800078e0204 */
[----:B---3--:R-:W-:-:S04]  /*4340*/  IMAD.WIDE R28, R18, 0x2, R28 ;  /* 0x00000002121c7825 */ /* 0x008fc800078e021c */
[C---:B----4-:R-:W-:Y:S02]  /*4350*/  IMAD.WIDE R106, R18.reuse, 0x2, R24 ;  /* 0x00000002126a7825 */ /* 0x050fe400078e0218 */
[----:B------:R5:W2:Y:S04]  /*4360*/  LDG.E.U16 R25, [R4.64] ;  /* 0x0000000404197981 */ /* 0x000aa8000c1e1500 */
[----:B------:R1:W3:Y:S01]  /*4370*/  LDG.E.U16 R106, [R106.64] ;  /* 0x000000046a6a7981 */ /* 0x0002e2000c1e1500 */
[----:B-----5:R-:W-:-:S03]  /*4380*/  IMAD.WIDE R4, R18, 0x2, R110 ;  /* 0x0000000212047825 */ /* 0x020fc600078e026e */
[----:B------:R4:W5:Y:S01]  /*4390*/  LDG.E.U16 R110, [R28.64] ;  /* 0x000000041c6e7981 */ /* 0x000962000c1e1500 */
[----:B------:R-:W-:-:S03]  /*43a0*/  IMAD.WIDE R30, R18, 0x2, R30 ;  /* 0x00000002121e7825 */ /* 0x000fc600078e021e */
[----:B------:R0:W2:Y:S01]  /*43b0*/  LDG.E.U16 R4, [R4.64] ;  /* 0x0000000404047981 */ /* 0x0000a2000c1e1500 */
[----:B------:R-:W-:-:S03]  /*43c0*/  IMAD.WIDE R108, R18, 0x2, R108 ;  /* 0x00000002126c7825 */ /* 0x000fc600078e026c */
[----:B------:R0:W2:Y:S01]  /*43d0*/  LDG.E.U16 R30, [R30.64] ;  /* 0x000000041e1e7981 */ /* 0x0000a2000c1e1500 */
[----:B----4-:R-:W-:-:S03]  /*43e0*/  IMAD.WIDE R28, R18, 0x2, R128 ;  /* 0x00000002121c7825 */ /* 0x010fc600078e0280 */
[----:B------:R-:W4:Y:S01]  /*43f0*/  LDL.64 R128, [R1+0x260] ;  /* 0x0002600001807983 */ /* 0x000f220000100a00 */
[----:B------:R-:W-:-:S03]  /*4400*/  IMAD.WIDE R112, R18, 0x2, R112 ;  /* 0x0000000212707825 */ /* 0x000fc600078e0270 */
[----:B------:R1:W2:Y:S04]  /*4410*/  LDG.E.U16 R29, [R28.64] ;  /* 0x000000041c1d7981 */ /* 0x0002a8000c1e1500 */
[----:B0-----:R0:W2:Y:S01]  /*4420*/  LDG.E.U16 R31, [R108.64] ;  /* 0x000000046c1f7981 */ /* 0x0010a2000c1e1500 */
[----:B------:R-:W-:-:S03]  /*4430*/  IMAD.WIDE R102, R18, 0x2, R102 ;  /* 0x0000000212667825 */ /* 0x000fc600078e0266 */
[----:B------:R1:W2:Y:S01]  /*4440*/  LDG.E.U16 R5, [R112.64] ;  /* 0x0000000470057981 */ /* 0x0002a2000c1e1500 */
[----:B------:R-:W-:-:S03]  /*4450*/  IMAD.WIDE R8, R18, 0x2, R8 ;  /* 0x0000000212087825 */ /* 0x000fc600078e0208 */
[----:B------:R1:W2:Y:S01]  /*4460*/  LDG.E.U16 R102, [R102.64] ;  /* 0x0000000466667981 */ /* 0x0002a2000c1e1500 */
[----:B0-----:R-:W-:-:S03]  /*4470*/  IMAD.WIDE R108, R18, 0x2, R132 ;  /* 0x00000002126c7825 */ /* 0x001fc600078e0284 */
[----:B------:R-:W2:Y:S01]  /*4480*/  LDL.64 R132, [R1+0x258] ;  /* 0x0002580001847983 */ /* 0x000ea20000100a00 */
[----:B-1----:R-:W-:-:S03]  /*4490*/  IMAD.WIDE R112, R18, 0x2, R122 ;  /* 0x0000000212707825 */ /* 0x002fc600078e027a */
[----:B------:R-:W3:Y:S01]  /*44a0*/  LDL.64 R122, [R1+0x250] ;  /* 0x00025000017a7983 */ /* 0x000ee20000100a00 */
[----:B------:R-:W-:-:S03]  /*44b0*/  IMAD.WIDE R114, R18, 0x2, R114 ;  /* 0x0000000212727825 */ /* 0x000fc600078e0272 */
[----:B------:R0:W3:Y:S04]  /*44c0*/  LDG.E.U16 R103, [R108.64] ;  /* 0x000000046c677981 */ /* 0x0000e8000c1e1500 */
[----:B------:R1:W3:Y:S01]  /*44d0*/  LDG.E.U16 R111, [R8.64] ;  /* 0x00000004086f7981 */ /* 0x0002e2000c1e1500 */
[----:B------:R-:W-:-:S03]  /*44e0*/  IMAD.WIDE R6, R18, 0x2, R6 ;  /* 0x0000000212067825 */ /* 0x000fc600078e0206 */
[----:B------:R2:W3:Y:S01]  /*44f0*/  LDG.E.U16 R28, [R112.64] ;  /* 0x00000004701c7981 */ /* 0x0004e2000c1e1500 */
[----:B0-----:R-:W-:-:S03]  /*4500*/  IMAD.WIDE R108, R18, 0x2, R126 ;  /* 0x00000002126c7825 */ /* 0x001fc600078e027e */
[----:B------:R-:W3:Y:S04]  /*4510*/  LDL.64 R126, [R1+0x228] ;  /* 0x00022800017e7983 */ /* 0x000ee80000100a00 */
[----:B-1----:R0:W5:Y:S01]  /*4520*/  LDG.E.U16 R8, [R114.64] ;  /* 0x0000000472087981 */ /* 0x002162000c1e1500 */
[----:B------:R-:W-:-:S03]  /*4530*/  IMAD.WIDE R100, R18, 0x2, R100 ;  /* 0x0000000212647825 */ /* 0x000fc600078e0264 */
[----:B------:R1:W5:Y:S01]  /*4540*/  LDG.E.U16 R9, [R6.64] ;  /* 0x0000000406097981 */ /* 0x000362000c1e1500 */
[----:B------:R-:W-:-:S03]  /*4550*/  IMAD.WIDE R34, R18, 0x2, R34 ;  /* 0x0000000212227825 */ /* 0x000fc600078e0222 */
[----:B------:R1:W5:Y:S01]  /*4560*/  LDG.E.U16 R24, [R100.64] ;  /* 0x0000000464187981 */ /* 0x000362000c1e1500 */
[----:B0-----:R-:W-:-:S03]  /*4570*/  IMAD.WIDE R114, R18, 0x2, R124 ;  /* 0x0000000212727825 */ /* 0x001fc600078e027c */
[----:B------:R-:W5:Y:S01]  /*4580*/  LDL.64 R124, [R1+0x238] ;  /* 0x00023800017c7983 */ /* 0x000f620000100a00 */
[----:B-1----:R-:W-:-:S03]  /*4590*/  IMAD.WIDE R6, R18, 0x2, R118 ;  /* 0x0000000212067825 */ /* 0x002fc600078e0276 */
[----:B------:R-:W5:Y:S04]  /*45a0*/  LDL.64 R118, [R1+0x270] ;  /* 0x0002700001767983 */ /* 0x000f680000100a00 */
[----:B------:R4:W5:Y:S01]  /*45b0*/  LDG.E.U16 R100, [R114.64] ;  /* 0x0000000472647981 */ /* 0x000962000c1e1500 */
[----:B------:R-:W-:-:S03]  /*45c0*/  IMAD.WIDE R116, R18, 0x2, R116 ;  /* 0x0000000212747825 */ /* 0x000fc600078e0274 */
[----:B------:R0:W5:Y:S01]  /*45d0*/  LDG.E.U16 R101, [R6.64] ;  /* 0x0000000406657981 */ /* 0x000162000c1e1500 */
[----:B------:R-:W-:-:S03]  /*45e0*/  IMAD.WIDE R26, R18, 0x2, R26 ;  /* 0x00000002121a7825 */ /* 0x000fc600078e021a */
[----:B------:R1:W5:Y:S04]  /*45f0*/  LDG.E.U16 R34, [R34.64] ;  /* 0x0000000422227981 */ /* 0x000368000c1e1500 */
[----:B------:R1:W5:Y:S01]  /*4600*/  LDG.E.U16 R26, [R26.64] ;  /* 0x000000041a1a7981 */ /* 0x000362000c1e1500 */
[----:B0-----:R-:W-:-:S03]  /*4610*/  IMAD.WIDE R6, R18, 0x2, R136 ;  /* 0x0000000212067825 */ /* 0x001fc600078e0288 */
[----:B------:R-:W5:Y:S04]  /*4620*/  LDL.64 R136, [R1+0x1e0] ;  /* 0x0001e00001887983 */ /* 0x000f680000100a00 */
[----:B-1----:R0:W5:Y:S04]  /*4630*/  LDG.E.U16 R35, [R116.64] ;  /* 0x0000000474237981 */ /* 0x002168000c1e1500 */
[----:B------:R1:W5:Y:S04]  /*4640*/  LDG.E.U16 R104, [R6.64] ;  /* 0x0000000406687981 */ /* 0x000368000c1e1500 */
        /* <DEDUP_REMOVED lines=8> */
[----:B0-----:R-:W-:-:S03]  /*46d0*/  IMAD.WIDE R116, R18, 0x2, R150 ;  /* 0x0000000212747825 */ /* 0x001fc600078e0296 */
[----:B------:R-:W5:Y:S04]  /*46e0*/  LDL.64 R150, [R1+0x170] ;  /* 0x0001700001967983 */ /* 0x000f680000100a00 */
[----:B-1----:R0:W5:Y:S01]  /*46f0*/  LDG.E.U16 R6, [R120.64] ;  /* 0x0000000478067981 */ /* 0x002162000c1e1500 */
[----:B----4-:R-:W-:-:S03]  /*4700*/  IMAD.WIDE R114, R18, 0x2, R128 ;  /* 0x0000000212727825 */ /* 0x010fc600078e0280 */
[----:B------:R-:W0:Y:S04]  /*4710*/  LDL.64 R128, [R1+0x1f8] ;  /* 0x0001f80001807983 */ /* 0x000e280000100a00 */
[----:B------:R1:W4:Y:S01]  /*4720*/  LDG.E.U16 R107, [R114.64] ;  /* 0x00000004726b7981 */ /* 0x000322000c1e1500 */
[----:B--2---:R-:W-:-:S03]  /*4730*/  IMAD.WIDE R112, R18, 0x2, R132 ;  /* 0x0000000212707825 */ /* 0x004fc600078e0284 */
[----:B------:R-:W2:Y:S04]  /*4740*/  LDL.64 R132, [R1+0x178] ;  /* 0x0001780001847983 */ /* 0x000ea80000100a00 */
[----:B------:R1:W4:Y:S02]  /*4750*/  LDG.E.U16 R108, [R112.64] ;  /* 0x00000004706c7981 */ /* 0x000324000c1e1500 */
[C---:B-1----:R-:W-:Y:S02]  /*4760*/  IMAD.WIDE R112, R18.reuse, 0x2, R148 ;  /* 0x0000000212707825 */ /* 0x042fe400078e0294 */
[----:B------:R-:W4:Y:S02]  /*4770*/  LDL.64 R148, [R1+0x1d8] ;  /* 0x0001d80001947983 */ /* 0x000f240000100a00 */
[----:B---3--:R-:W-:-:S04]  /*4780*/  IMAD.WIDE R122, R18, 0x2, R122 ;  /* 0x00000002127a7825 */ /* 0x008fc800078e027a */
[C---:B------:R-:W-:Y:S02]  /*4790*/  IMAD.WIDE R114, R18.reuse, 0x2, R126 ;  /* 0x0000000212727825 */ /* 0x040fe400078e027e */
[----:B------:R1:W5:Y:S04]  /*47a0*/  LDG.E.U16 R122, [R122.64] ;  /* 0x000000047a7a7981 */ /* 0x000368000c1e1500 */
[----:B------:R5:W5:Y:S04]  /*47b0*/  LDG.E.U16 R126, [R114.64] ;  /* 0x00000004727e7981 */ /* 0x000b68000c1e1500 */
[----:B-1----:R1:W5:Y:S02]  /*47c0*/  LDG.E.U16 R123, [R116.64] ;  /* 0x00000004747b7981 */ /* 0x002364000c1e1500 */
[----:B-----5:R-:W-:-:S04]  /*47d0*/  IMAD.WIDE R124, R18, 0x2, R124 ;  /* 0x00000002127c7825 */ /* 0x020fc800078e027c */
[C---:B------:R-:W-:Y:S02]  /*47e0*/  IMAD.WIDE R114, R18.reuse, 0x2, R140 ;  /* 0x0000000212727825 */ /* 0x040fe400078e028c */
[----:B------:R-:W5:Y:S02]  /*47f0*/  LDL.64 R140, [R1+0x1a8] ;  /* 0x0001a800018c7983 */ /* 0x000f640000100a00 */
[C---:B-1----:R-:W-:Y:S02]  /*4800*/  IMAD.WIDE R116, R18.reuse, 0x2, R138 ;  /* 0x0000000212747825 */ /* 0x042fe400078e028a */
[----:B------:R1:W5:Y:S04]  /*4810*/  LDG.E.U16 R124, [R124.64] ;  /* 0x000000047c7c7981 */ /* 0x000368000c1e1500 */
[----:B------:R-:W5:Y:S04]  /*4820*/  LDL.64 R138, [R1+0x168] ;  /* 0x00016800018a7983 */ /* 0x000f680000100a00 */
[----:B-1----:R1:W5:Y:S01]  /*4830*/  LDG.E.U16 R125, [R112.64] ;  /* 0x00000004707d7981 */ /* 0x002362000c1e1500 */
[----:B------:R-:W-:-:S05]  /*4840*/  IMAD.WIDE R118, R18, 0x2, R118 ;  /* 0x0000000212767825 */ /* 0x000fca00078e0276 */
[----:B------:R1:W5:Y:S02]  /*4850*/  LDG.E.U16 R3, [R118.64] ;  /* 0x0000000476037981 */ /* 0x000364000c1e1500 */
[C---:B-1----:R-:W-:Y:S02]  /*4860*/  IMAD.WIDE R112, R18.reuse, 0x2, R146 ;  /* 0x0000000212707825 */ /* 0x042fe400078e0292 */
[----:B------:R-:W5:Y:S04]  /*4870*/  LDL.64 R146, [R1+0x160] ;  /* 0x0001600001927983 */ /* 0x000f680000100a00 */
[----:B------:R1:W5:Y:S02]  /*4880*/  LDG.E.U16 R127, [R112.64] ;  /* 0x00000004707f7981 */ /* 0x000364000c1e1500 */
[----:B-1----:R-:W-:-:S02]  /*4890*/  IMAD.WIDE R112, R18, 0x2, R144 ;  /* 0x0000000212707825 */ /* 0x002fc400078e0290 */
[----:B------:R-:W5:Y:S02]  /*48a0*/  LDL.64 R144, [R1+0x198] ;  /* 0x0001980001907983 */ /* 0x000f640000100a00 */
[----:B------:R-:W-:-:S05]  /*48b0*/  IMAD.WIDE R118, R18, 0x2, R130 ;  /* 0x0000000212767825 */ /* 0x000fca00078e0282 */
[----:B------:R1:W5:Y:S02]  /*48c0*/  LDG.E.U16 R130, [R118.64] ;  /* 0x0000000476827981 */ /* 0x000364000c1e1500 */
[----:B-1----:R-:W-:-:S05]  /*48d0*/  IMAD.WIDE R118, R18, 0x2, R134 ;  /* 0x0000000212767825 */ /* 0x002fca00078e0286 */
[----:B------:R5:W5:Y:S01]  /*48e0*/  LDG.E.U16 R135, [R118.64] ;  /* 0x0000000476877981 */ /* 0x000b62000c1e1500 */
[----:B0-----:R-:W-:-:S03]  /*48f0*/  IMAD.WIDE R120, R18, 0x2, R128 ;  /* 0x0000000212787825 */ /* 0x001fc600078e0280 */
[----:B------:R0:W3:Y:S04]  /*4900*/  LDG.E.U16 R128, [R114.64] ;  /* 0x0000000472807981 */ /* 0x0000e8000c1e1500 */
[----:B------:R1:W3:Y:S04]  /*4910*/  LDG.E.U16 R129, [R116.64] ;  /* 0x0000000474817981 */ /* 0x0002e8000c1e1500 */
[----:B------:R2:W3:Y:S01]  /*4920*/  LDG.E.U16 R131, [R120.64] ;  /* 0x0000000478837981 */ /* 0x0004e2000c1e1500 */
[----:B0-----:R-:W-:-:S03]  /*4930*/  IMAD.WIDE R114, R18, 0x2, R142 ;  /* 0x0000000212727825 */ /* 0x001fc600078e028e */
[----:B------:R-:W3:Y:S01]  /*4940*/  LDL.64 R142, [R1+0x158] ;  /* 0x00015800018e7983 */ /* 0x000ee20000100a00 */
[----:B-1----:R-:W-:-:S04]  /*4950*/  IMAD.WIDE R116, R18, 0x2, R136 ;  /* 0x0000000212747825 */ /* 0x002fc800078e0288 */
[C---:B--2---:R-:W-:Y:S01]  /*4960*/  IMAD.WIDE R120, R18.reuse, 0x2, R132 ;  /* 0x0000000212787825 */ /* 0x044fe200078e0284 */
[----:B------:R4:W2:Y:S04]  /*4970*/  LDG.E.U16 R134, [R116.64] ;  /* 0x0000000474867981 */ /* 0x0008a8000c1e1500 */
[----:B------:R0:W2:Y:S04]  /*4980*/  LDG.E.U16 R133, [R114.64] ;  /* 0x0000000472857981 */ /* 0x0000a8000c1e1500 */
[----:B------:R1:W2:Y:S04]  /*4990*/  LDG.E.U16 R132, [R112.64] ;  /* 0x0000000470847981 */ /* 0x0002a8000c1e1500 */
[----:B------:R1:W2:Y:S01]  /*49a0*/  LDG.E.U16 R136, [R120.64] ;  /* 0x0000000478887981 */ /* 0x0002a2000c1e1500 */
[----:B0-----:R-:W-:-:S03]  /*49b0*/  IMAD.WIDE R114, R18, 0x2, R150 ;  /* 0x0000000212727825 */ /* 0x001fc600078e0296 */
[----:B------:R-:W2:Y:S01]  /*49c0*/  LDL.64 R150, [R1+0x150] ;  /* 0x0001500001967983 */ /* 0x000ea20000100a00 */
[----:B----4-:R-:W-:-:S03]  /*49d0*/  IMAD.WIDE R116, R18, 0x2, R148 ;  /* 0x0000000212747825 */ /* 0x010fc600078e0294 */
[----:B------:R-:W4:Y:S01]  /*49e0*/  LDL.64 R148, [R1+0x148] ;  /* 0x0001480001947983 */ /* 0x000f220000100a00 */
[----:B-1----:R-:W-:-:S03]  /*49f0*/  IMAD.WIDE R112, R18, 0x2, R152 ;  /* 0x0000000212707825 */ /* 0x002fc600078e0298 */
[----:B------:R-:W4:Y:S04]  /*4a00*/  LDL.64 R152, [R1+0x140] ;  /* 0x0001400001987983 */ /* 0x000f280000100a00 */
[----:B------:R0:W4:Y:S01]  /*4a10*/  LDG.E.U16 R137, [R112.64] ;  /* 0x0000000470897981 */ /* 0x000122000c1e1500 */
[----:B-----5:R-:W-:-:S05]  /*4a20*/  IMAD.WIDE R118, R18, 0x2, R140 ;  /* 0x0000000212767825 */ /* 0x020fca00078e028c */
[----:B------:R1:W5:Y:S01]  /*4a30*/  LDG.E.U16 R140, [R118.64] ;  /* 0x00000004768c7981 */ /* 0x000362000c1e1500 */
[----:B------:R-:W-:-:S03]  /*4a40*/  IMAD.WIDE R120, R18, 0x2, R138 ;  /* 0x0000000212787825 */ /* 0x000fc600078e028a */
[----:B------:R0:W5:Y:S04]  /*4a50*/  LDG.E.U16 R138, [R114.64] ;  /* 0x00000004728a7981 */ /* 0x000168000c1e1500 */
[----:B------:R3:W5:Y:S04]  /*4a60*/  LDG.E.U16 R141, [R120.64] ;  /* 0x00000004788d7981 */ /* 0x000768000c1e1500 */
[----:B------:R1:W5:Y:S01]  /*4a70*/  LDG.E.U16 R139, [R116.64] ;  /* 0x00000004748b7981 */ /* 0x000362000c1e1500 */
[----:B0-----:R-:W-:-:S04]  /*4a80*/  IMAD.WIDE R114, R18, 0x2, R186 ;  /* 0x0000000212727825 */ /* 0x001fc800078e02ba */
[----:B-1----:R-:W-:-:S04]  /*4a90*/  IMAD.WIDE R116, R18, 0x2, R146 ;  /* 0x0000000212747825 */ /* 0x002fc800078e0292 */
[C---:B------:R-:W-:Y:S02]  /*4aa0*/  IMAD.WIDE R112, R18.reuse, 0x2, R194 ;  /* 0x0000000212707825 */ /* 0x040fe400078e02c2 */
[----:B------:R-:W5:Y:S02]  /*4ab0*/  LDL.64 R194, [R1+0xf8] ;  /* 0x0000f80001c27983 */ /* 0x000f640000100a00 */
[C---:B------:R-:W-:Y:S02]  /*4ac0*/  IMAD.WIDE R118, R18.reuse, 0x2, R144 ;  /* 0x0000000212767825 */ /* 0x040fe400078e0290 */
[----:B------:R0:W5:Y:S04]  /*4ad0*/  LDG.E.U16 R144, [R116.64] ;  /* 0x0000000474907981 */ /* 0x000168000c1e1500 */
[----:B------:R2:W5:Y:S01]  /*4ae0*/  LDG.E.U16 R145, [R118.64] ;  /* 0x0000000476917981 */ /* 0x000562000c1e1500 */
[----:B0-----:R-:W-:-:S04]  /*4af0*/  IMAD.WIDE R116, R18, 0x2, R162 ;  /* 0x0000000212747825 */ /* 0x001fc800078e02a2 */
[C---:B---3--:R-:W-:Y:S02]  /*4b00*/  IMAD.WIDE R120, R18.reuse, 0x2, R142 ;  /* 0x0000000212787825 */ /* 0x048fe400078e028e */
[----:B------:R0:W3:Y:S04]  /*4b10*/  LDG.E.U16 R143, [R114.64] ;  /* 0x00000004728f7981 */ /* 0x0000e8000c1e1500 */
[----:B------:R4:W3:Y:S04]  /*4b20*/  LDG.E.U16 R146, [R120.64] ;  /* 0x0000000478927981 */ /* 0x0008e8000c1e1500 */
[----:B------:R1:W3:Y:S01]  /*4b30*/  LDG.E.U16 R142, [R112.64] ;  /* 0x00000004708e7981 */ /* 0x0002e2000c1e1500 */
[----:B0-----:R-:W-:-:S04]  /*4b40*/  IMAD.WIDE R114, R18, 0x2, R166 ;  /* 0x0000000212727825 */ /* 0x001fc800078e02a6 */
[----:B--2---:R-:W-:-:S04]  /*4b50*/  IMAD.WIDE R118, R18, 0x2, R150 ;  /* 0x0000000212767825 */ /* 0x004fc800078e0296 */
[C---:B----4-:R-:W-:Y:S01]  /*4b60*/  IMAD.WIDE R120, R18.reuse, 0x2, R148 ;  /* 0x0000000212787825 */ /* 0x050fe200078e0294 */
[----:B------:R0:W2:Y:S03]  /*4b70*/  LDG.E.U16 R150, [R118.64] ;  /* 0x0000000476967981 */ /* 0x0000a6000c1e1500 */
[C---:B-1----:R-:W-:Y:S01]  /*4b80*/  IMAD.WIDE R112, R18.reuse, 0x2, R184 ;  /* 0x0000000212707825 */ /* 0x042fe200078e02b8 */
[----:B------:R1:W4:Y:S04]  /*4b90*/  LDG.E.U16 R148, [R114.64] ;  /* 0x0000000472947981 */ /* 0x000328000c1e1500 */
[----:B------:R1:W2:Y:S01]  /*4ba0*/  LDG.E.U16 R147, [R112.64] ;  /* 0x0000000470937981 */ /* 0x0002a2000c1e1500 */
[----:B0-----:R-:W-:-:S03]  /*4bb0*/  IMAD.WIDE R118, R18, 0x2, R154 ;  /* 0x0000000212767825 */ /* 0x001fc600078e029a */
[----:B------:R0:W2:Y:S01]  /*4bc0*/  LDG.E.U16 R149, [R116.64] ;  /* 0x0000000474957981 */ /* 0x0000a2000c1e1500 */
[----:B-1----:R-:W-:-:S03]  /*4bd0*/  IMAD.WIDE R114, R18, 0x2, R158 ;  /* 0x0000000212727825 */ /* 0x002fc600078e029e */
[----:B------:R1:W2:Y:S01]  /*4be0*/  LDG.E.U16 R151, [R120.64] ;  /* 0x0000000478977981 */ /* 0x0002a2000c1e1500 */
[----:B------:R-:W-:-:S03]  /*4bf0*/  IMAD.WIDE R112, R18, 0x2, R160 ;  /* 0x0000000212707825 */ /* 0x000fc600078e02a0 */
[----:B------:R-:W2:Y:S01]  /*4c00*/  LDG.E.U16 R114, [R114.64] ;  /* 0x0000000472727981 */ /* 0x000ea2000c1e1500 */
[----:B0-----:R-:W-:-:S03]  /*4c10*/  IMAD.WIDE R116, R18, 0x2, R156 ;  /* 0x0000000212747825 */ /* 0x001fc600078e029c */
[----:B------:R-:W2:Y:S01]  /*4c20*/  LDG.E.U16 R112, [R112.64] ;  /* 0x0000000470707981 */ /* 0x000ea2000c1e1500 */
[----:B-1----:R-:W-:-:S03]  /*4c30*/  IMAD.WIDE R120, R18, 0x2, R152 ;  /* 0x0000000212787825 */ /* 0x002fc600078e0298 */
[----:B------:R-:W2:Y:S04]  /*4c40*/  LDG.E.U16 R116, [R116.64] ;  /* 0x0000000474747981 */ /* 0x000ea8000c1e1500 */
[----:B------:R-:W2:Y:S04]  /*4c50*/  LDG.E.U16 R118, [R118.64] ;  /* 0x0000000476767981 */ /* 0x000ea8000c1e1500 */
[----:B------:R-:W2:Y:S04]  /*4c60*/  LDG.E.U16 R120, [R120.64] ;  /* 0x0000000478787981 */ /* 0x000ea8000c1e1500 */
[----:B------:R-:W-:Y:S01]  /*4c70*/  BAR.SYNC.DEFER_BLOCKING 0x0 ;  /* 0x0000000000007b1d */ /* 0x000fe20000010000 */
[----:B------:R-:W-:-:S02]  /*4c80*/  LOP3.LUT R152, R16, 0x10, RZ, 0x3c, !PT ;  /* 0x0000001010987812 */ /* 0x000fc400078e3cff */
[----:B------:R-:W-:-:S03]  /*4c90*/  LOP3.LUT R153, R16, 0x20, RZ, 0x3c, !PT ;  /* 0x0000002010997812 */ /* 0x000fc600078e3cff */
        /* <DEDUP_REMOVED lines=15> */
[----:B-----5:R0:W-:Y:S04]  /*4d90*/  STS.U16 [R152+0x7900], R138 ;  /* 0x0079008a98007388 */ /* 0x0201e80000000400 */
[----:B------:R-:W-:Y:S04]  /*4da0*/  STS.U16 [R153+0x4200], R106 ;  /* 0x0042006a99007388 */ /* 0x000fe80000000400 */
[----:B------:R-:W-:Y:S01]  /*4db0*/  STS.U16 [R153+0x4a00], R34 ;  /* 0x004a002299007388 */ /* 0x000fe20000000400 */
[----:B0-----:R-:W-:-:S03]  /*4dc0*/  LOP3.LUT R152, R16, 0x30, RZ, 0x3c, !PT ;  /* 0x0000003010987812 */ /* 0x001fc600078e3cff */
[----:B------:R-:W-:Y:S04]  /*4dd0*/  STS.U16 [R153+0x5200], R104 ;  /* 0x0052006899007388 */ /* 0x000fe80000000400 */
[----:B------:R-:W-:Y:S04]  /*4de0*/  STS.U16 [R153+0x5a00], R27 ;  /* 0x005a001b99007388 */ /* 0x000fe80000000400 */
[----:B------:R-:W-:Y:S04]  /*4df0*/  STS.U16 [R153+0x6200], R126 ;  /* 0x0062007e99007388 */ /* 0x000fe80000000400 */
[----:B------:R-:W-:Y:S04]  /*4e00*/  STS.U16 [R153+0x6a00], R133 ;  /* 0x006a008599007388 */ /* 0x000fe80000000400 */
[----:B------:R-:W-:Y:S04]  /*4e10*/  STS.U16 [R153+0x7200], R140 ;  /* 0x0072008c99007388 */ /* 0x000fe80000000400 */
[----:B------:R0:W-:Y:S04]  /*4e20*/  STS.U16 [R153+0x7a00], R141 ;  /* 0x007a008d99007388 */ /* 0x0001e80000000400 */
[----:B------:R-:W-:Y:S04]  /*4e30*/  STS.U16 [R152+0x4300], R25 ;  /* 0x0043001998007388 */ /* 0x000fe80000000400 */
[----:B------:R-:W-:Y:S01]  /*4e40*/  STS.U16 [R152+0x4b00], R24 ;  /* 0x004b001898007388 */ /* 0x000fe20000000400 */
[----:B0-----:R-:W-:-:S03]  /*4e50*/  LOP3.LUT R153, R16, 0x40, RZ, 0x3c, !PT ;  /* 0x0000004010997812 */ /* 0x001fc600078e3cff */
[----:B------:R-:W-:Y:S04]  /*4e60*/  STS.U16 [R152+0x5300], R35 ;  /* 0x0053002398007388 */ /* 0x000fe80000000400 */
[----:B------:R-:W-:Y:S04]  /*4e70*/  STS.U16 [R152+0x5b00], R107 ;  /* 0x005b006b98007388 */ /* 0x000fe80000000400 */
[----:B------:R-:W-:Y:S04]  /*4e80*/  STS.U16 [R152+0x6300], R127 ;  /* 0x0063007f98007388 */ /* 0x000fe80000000400 */
[----:B------:R-:W-:Y:S01]  /*4e90*/  STS.U16 [R152+0x6b00], R134 ;  /* 0x006b008698007388 */ /* 0x000fe20000000400 */
[----:B------:R-:W-:-:S02]  /*4ea0*/  LOP3.LUT R3, R16, 0x60, RZ, 0x3c, !PT ;  /* 0x0000006010037812 */ /* 0x000fc400078e3cff */
[C---:B------:R-:W-:Y:S02]  /*4eb0*/  LOP3.LUT R2, R16.reuse, 0x70, RZ, 0x3c, !PT ;  /* 0x0000007010027812 */ /* 0x040fe400078e3cff */
[----:B------:R-:W-:Y:S01]  /*4ec0*/  LOP3.LUT R34, R15, 0x20, RZ, 0x3c, !PT ;  /* 0x000000200f227812 */ /* 0x000fe200078e3cff */
[----:B---3--:R-:W-:Y:S04]  /*4ed0*/  STS.U16 [R152+0x7300], R143 ;  /* 0x0073008f98007388 */ /* 0x008fe80000000400 */
[----:B------:R0:W-:Y:S04]  /*4ee0*/  STS.U16 [R152+0x7b00], R144 ;  /* 0x007b009098007388 */ /* 0x0001e80000000400 */
        /* <DEDUP_REMOVED lines=15> */
[----:B----4-:R-:W-:Y:S04]  /*4fe0*/  STS.U16 [R152+0x7500], R148 ;  /* 0x0075009498007388 */ /* 0x010fe80000000400 */
[----:B--2---:R-:W-:Y:S04]  /*4ff0*/  STS.U16 [R152+0x7d00], R150 ;  /* 0x007d009698007388 */ /* 0x004fe80000000400 */
        /* <DEDUP_REMOVED lines=16> */
[----:B------:R-:W-:Y:S01]  /*5100*/  BAR.SYNC.DEFER_BLOCKING 0x0 ;  /* 0x0000000000007b1d */ /* 0x000fe20000010000 */
[----:B0-----:R-:W-:-:S02]  /*5110*/  LOP3.LUT R3, R15, 0x40, RZ, 0x3c, !PT ;  /* 0x000000400f037812 */ /* 0x001fc400078e3cff */
[----:B-1----:R-:W-:-:S03]  /*5120*/  LOP3.LUT R2, R15, 0x60, RZ, 0x3c, !PT ;  /* 0x000000600f027812 */ /* 0x002fc600078e3cff */
[----:B------:R-:W-:Y:S04]  /*5130*/  LDSM.16.MT88.4 R144, [R15] ;  /* 0x000000000f90783b */ /* 0x000fe80000004200 */
[----:B------:R-:W0:Y:S04]  /*5140*/  LDSM.16.M88.4 R140, [R13+0x4000] ;  /* 0x004000000d8c783b */ /* 0x000e280000000200 */
[----:B------:R-:W1:Y:S04]  /*5150*/  LDSM.16.M88.4 R108, [R13+0x6000] ;  /* 0x006000000d6c783b */ /* 0x000e680000000200 */
[----:B------:R-:W2:Y:S04]  /*5160*/  LDSM.16.MT88.4 R152, [R34] ;  /* 0x000000002298783b */ /* 0x000ea80000004200 */
[----:B------:R-:W3:Y:S04]  /*5170*/  LDSM.16.MT88.4 R184, [R3] ;  /* 0x0000000003b8783b */ /* 0x000ee80000004200 */
[----:B------:R-:W4:Y:S04]  /*5180*/  LDSM.16.MT88.4 R120, [R2] ;  /* 0x000000000278783b */ /* 0x000f280000004200 */
[----:B------:R-:W5:Y:S04]  /*5190*/  LDSM.16.MT88.4 R112, [R15+0x800] ;  /* 0x000800000f70783b */ /* 0x000f680000004200 */
[----:B------:R-:W3:Y:S04]  /*51a0*/  LDSM.16.MT88.4 R136, [R34+0x800] ;  /* 0x000800002288783b */ /* 0x000ee80000004200 */
[----:B------:R-:W4:Y:S04]  /*51b0*/  LDSM.16.MT88.4 R132, [R3+0x800] ;  /* 0x000800000384783b */ /* 0x000f280000004200 */
[----:B------:R-:W4:Y:S01]  /*51c0*/  LDSM.16.MT88.4 R116, [R2+0x800] ;  /* 0x000800000274783b */ /* 0x000f220000004200 */
[----:B------:R-:W-:-:S03]  /*51d0*/  LOP3.LUT R35, R13, 0x40, RZ, 0x3c, !PT ;  /* 0x000000400d237812 */ /* 0x000fc600078e3cff */
[----:B------:R-:W-:Y:S01]  /*51e0*/  LDSM.16.MT88.4 R128, [R15+0x1000] ;  /* 0x001000000f80783b */ /* 0x000fe20000004200 */
[C---:B0-----:R-:W-:Y:S03]  /*51f0*/  HMMA.16816.F32.BF16 R100, R144.reuse, R140, RZ ;  /* 0x0000008c9064723c */ /* 0x041fe600000418ff */
[----:B------:R-:W0:Y:S04]  /*5200*/  LDSM.16.M88.4 R4, [R35+0x4000] ;  /* 0x004000002304783b */ /* 0x000e280000000200 */
[----:B------:R-:W0:Y:S01]  /*5210*/  LDSM.16.M88.4 R156, [R35+0x6000] ;  /* 0x00600000239c783b */ /* 0x000e220000000200 */
[----:B-1----:R-:W-:Y:S03]  /*5220*/  HMMA.16816.F32.BF16 R144, R144, R108, RZ ;  /* 0x0000006c9090723c */ /* 0x002fe600000418ff */
[----:B------:R-:W1:Y:S04]  /*5230*/  LDSM.16.MT88.4 R28, [R34+0x1000] ;  /* 0x00100000221c783b */ /* 0x000e680000004200 */
[----:B------:R-:W0:Y:S01]  /*5240*/  LDSM.16.MT88.4 R160, [R2+0x1000] ;  /* 0x0010000002a0783b */ /* 0x000e220000004200 */
[-C--:B--2---:R-:W-:Y:S08]  /*5250*/  HMMA.16816.F32.BF16 R24, R152, R140.reuse, RZ ;  /* 0x0000008c9818723c */ /* 0x084ff000000418ff */
[-C--:B---3--:R-:W-:Y:S08]  /*5260*/  HMMA.16816.F32.BF16 R124, R184, R140.reuse, RZ ;  /* 0x0000008cb87c723c */ /* 0x088ff000000418ff */
[----:B----4-:R-:W-:Y:S08]  /*5270*/  HMMA.16816.F32.BF16 R148, R120, R140, RZ ;  /* 0x0000008c7894723c */ /* 0x010ff000000418ff */
[-C--:B------:R-:W-:Y:S08]  /*5280*/  HMMA.16816.F32.BF16 R152, R152, R108.reuse, RZ ;  /* 0x0000006c9898723c */ /* 0x080ff000000418ff */
[-C--:B------:R-:W-:Y:S08]  /*5290*/  HMMA.16816.F32.BF16 R184, R184, R108.reuse, RZ ;  /* 0x0000006cb8b8723c */ /* 0x080ff000000418ff */
[----:B------:R-:W-:Y:S08]  /*52a0*/  HMMA.16816.F32.BF16 R120, R120, R108, RZ ;  /* 0x0000006c7878723c */ /* 0x000ff000000418ff */
[C---:B-----5:R-:W-:Y:S08]  /*52b0*/  HMMA.16816.F32.BF16 R100, R112.reuse, R142, R100 ;  /* 0x0000008e7064723c */ /* 0x060ff00000041864 */
[----:B------:R-:W-:Y:S01]  /*52c0*/  HMMA.16816.F32.BF16 R112, R112, R110, R144 ;  /* 0x0000006e7070723c */ /* 0x000fe20000041890 */
[----:B------:R-:W2:Y:S07]  /*52d0*/  LDSM.16.MT88.4 R144, [R3+0x1000] ;  /* 0x001000000390783b */ /* 0x000eae0000004200 */
[-C--:B------:R-:W-:Y:S08]  /*52e0*/  HMMA.16816.F32.BF16 R24, R136, R142.reuse, R24 ;  /* 0x0000008e8818723c */ /* 0x080ff00000041818 */
[----:B------:R-:W-:Y:S08]  /*52f0*/  HMMA.16816.F32.BF16 R124, R132, R142, R124 ;  /* 0x0000008e847c723c */ /* 0x000ff0000004187c */
[-C--:B------:R-:W-:Y:S01]  /*5300*/  HMMA.16816.F32.BF16 R136, R136, R110.reuse, R152 ;  /* 0x0000006e8888723c */ /* 0x080fe20000041898 */
[----:B------:R-:W3:Y:S07]  /*5310*/  LDSM.16.MT88.4 R152, [R15+0x1800] ;  /* 0x001800000f98783b */ /* 0x000eee0000004200 */
[----:B------:R-:W-:Y:S01]  /*5320*/  HMMA.16816.F32.BF16 R132, R132, R110, R184 ;  /* 0x0000006e8484723c */ /* 0x000fe200000418b8 */
[----:B------:R-:W4:Y:S04]  /*5330*/  S2R R166, SR_TID.X ;  /* 0x0000000000a67919 */ /* 0x000f280000002100 */
[----:B------:R-:W5:Y:S03]  /*5340*/  LDL.64 R186, [R1+0xf0] ;  /* 0x0000f00001ba7983 */ /* 0x000f660000100a00 */
[C---:B------:R-:W-:Y:S01]  /*5350*/  HMMA.16816.F32.BF16 R140, R116.reuse, R142, R148 ;  /* 0x0000008e748c723c */ /* 0x040fe20000041894 */
[----:B------:R-:W-:Y:S04]  /*5360*/  LDSM.16.M88.4 R148, [R13+0x6080] ;  /* 0x006080000d94783b */ /* 0x000fe80000000200 */
[----:B------:R-:W5:Y:S03]  /*5370*/  LDL.64 R184, [R1+0xe8] ;  /* 0x0000e80001b87983 */ /* 0x000f660000100a00 */
[----:B------:R-:W-:Y:S01]  /*5380*/  HMMA.16816.F32.BF16 R108, R116, R110, R120 ;  /* 0x0000006e746c723c */ /* 0x000fe20000041878 */
[----:B------:R-:W2:Y:S04]  /*5390*/  LDSM.16.MT88.4 R120, [R34+0x1800] ;  /* 0x001800002278783b */ /* 0x000ea80000004200 */
[----:B------:R-:W2:Y:S03]  /*53a0*/  LDSM.16.MT88.4 R116, [R3+0x1800] ;  /* 0x001800000374783b */ /* 0x000ea60000004200 */
[C---:B0-----:R-:W-:Y:S08]  /*53b0*/  HMMA.16816.F32.BF16 R100, R128.reuse, R4, R100 ;  /* 0x000000048064723c */ /* 0x041ff00000041864 */
[----:B------:R-:W-:Y:S01]  /*53c0*/  HMMA.16816.F32.BF16 R128, R128, R156, R112 ;  /* 0x0000009c8080723c */ /* 0x000fe20000041870 */
[----:B------:R-:W0:Y:S07]  /*53d0*/  LDSM.16.MT88.4 R112, [R2+0x1800] ;  /* 0x001800000270783b */ /* 0x000e2e0000004200 */
[-C--:B-1----:R-:W-:Y:S08]  /*53e0*/  HMMA.16816.F32.BF16 R24, R28, R4.reuse, R24 ;  /* 0x000000041c18723c */ /* 0x082ff00000041818 */
[----:B------:R-:W-:Y:S08]  /*53f0*/  HMMA.16816.F32.BF16 R140, R160, R4, R140 ;  /* 0x00000004a08c723c */ /* 0x000ff0000004188c */
[----:B------:R-:W-:Y:S01]  /*5400*/  HMMA.16816.F32.BF16 R28, R28, R156, R136 ;  /* 0x0000009c1c1c723c */ /* 0x000fe20000041888 */
[----:B------:R-:W-:Y:S07]  /*5410*/  LDSM.16.M88.4 R136, [R13+0x4080] ;  /* 0x004080000d88783b */ /* 0x000fee0000000200 */
[----:B--2---:R-:W-:Y:S08]  /*5420*/  HMMA.16816.F32.BF16 R124, R144, R4, R124 ;  /* 0x00000004907c723c */ /* 0x004ff0000004187c */
[-C--:B------:R-:W-:Y:S01]  /*5430*/  HMMA.16816.F32.BF16 R160, R160, R156.reuse, R108 ;  /* 0x0000009ca0a0723c */ /* 0x080fe2000004186c */
[----:B------:R-:W1:Y:S07]  /*5440*/  LDSM.16.MT88.4 R108, [R15+0x2000] ;  /* 0x002000000f6c783b */ /* 0x000e6e0000004200 */
[----:B------:R-:W-:Y:S01]  /*5450*/  HMMA.16816.F32.BF16 R144, R144, R156, R132 ;  /* 0x0000009c9090723c */ /* 0x000fe20000041884 */
[----:B------:R-:W2:Y:S07]  /*5460*/  LDSM.16.MT88.4 R132, [R34+0x2000] ;  /* 0x002000002284783b */ /* 0x000eae0000004200 */
[C---:B---3--:R-:W-:Y:S08]  /*5470*/  HMMA.16816.F32.BF16 R100, R152.reuse, R6, R100 ;  /* 0x000000069864723c */ /* 0x048ff00000041864 */
[----:B------:R-:W-:Y:S01]  /*5480*/  HMMA.16816.F32.BF16 R152, R152, R158, R128 ;  /* 0x0000009e9898723c */ /* 0x000fe20000041880 */
[----:B------:R-:W3:Y:S07]  /*5490*/  LDSM.16.MT88.4 R128, [R3+0x2000] ;  /* 0x002000000380783b */ /* 0x000eee0000004200 */
[-C--:B------:R-:W-:Y:S08]  /*54a0*/  HMMA.16816.F32.BF16 R24, R120, R6.reuse, R24 ;  /* 0x000000067818723c */ /* 0x080ff00000041818 */
[----:B------:R-:W-:Y:S08]  /*54b0*/  HMMA.16816.F32.BF16 R124, R116, R6, R124 ;  /* 0x00000006747c723c */ /* 0x000ff0000004187c */
[-C--:B------:R-:W-:Y:S01]  /*54c0*/  HMMA.16816.F32.BF16 R120, R120, R158.reuse, R28 ;  /* 0x0000009e7878723c */ /* 0x080fe2000004181c */
[----:B------:R-:W2:Y:S07]  /*54d0*/  LDSM.16.MT88.4 R28, [R2+0x2000] ;  /* 0x00200000021c783b */ /* 0x000eae0000004200 */
[----:B------:R-:W-:Y:S01]  /*54e0*/  HMMA.16816.F32.BF16 R116, R116, R158, R144 ;  /* 0x0000009e7474723c */ /* 0x000fe20000041890 */
[----:B------:R-:W3:Y:S07]  /*54f0*/  LDSM.16.MT88.4 R144, [R15+0x2800] ;  /* 0x002800000f90783b */ /* 0x000eee0000004200 */
[----:B0-----:R-:W-:Y:S01]  /*5500*/  HMMA.16816.F32.BF16 R4, R112, R6, R140 ;  /* 0x000000067004723c */ /* 0x001fe2000004188c */
[----:B------:R-:W0:Y:S07]  /*5510*/  LDSM.16.MT88.4 R140, [R34+0x2800] ;  /* 0x00280000228c783b */ /* 0x000e2e0000004200 */
[C---:B-1----:R-:W-:Y:S08]  /*5520*/  HMMA.16816.F32.BF16 R100, R108.reuse, R136, R100 ;  /* 0x000000886c64723c */ /* 0x042ff00000041864 */
[----:B------:R-:W-:Y:S01]  /*5530*/  HMMA.16816.F32.BF16 R108, R108, R148, R152 ;  /* 0x000000946c6c723c */ /* 0x000fe20000041898 */
[----:B------:R-:W1:Y:S07]  /*5540*/  LDSM.16.MT88.4 R152, [R3+0x2800] ;  /* 0x002800000398783b */ /* 0x000e6e0000004200 */
[----:B------:R-:W-:Y:S01]  /*5550*/  HMMA.16816.F32.BF16 R112, R112, R158, R160 ;  /* 0x0000009e7070723c */ /* 0x000fe200000418a0 */
[----:B------:R-:W-:Y:S01]  /*5560*/  LDSM.16.MT88.4 R156, [R34+0x3000] ;  /* 0x00300000229c783b */ /* 0x000fe20000004200 */
[----:B----4-:R-:W-:-:S03]  /*5570*/  LOP3.LUT R169, R166, 0x7f, RZ, 0xc0, !PT ;  /* 0x0000007fa6a97812 */ /* 0x010fc600078ec0ff */
[----:B------:R-:W4:Y:S03]  /*5580*/  LDL.64 R160, [R1+0xe0] ;  /* 0x0000e00001a07983 */ /* 0x000f260000100a00 */
[C---:B--2---:R-:W-:Y:S08]  /*5590*/  HMMA.16816.F32.BF16 R24, R132.reuse, R136, R24 ;  /* 0x000000888418723c */ /* 0x044ff00000041818 */
[----:B------:R-:W-:Y:S01]  /*55a0*/  HMMA.16816.F32.BF16 R132, R132, R148, R120 ;  /* 0x000000948484723c */ /* 0x000fe20000041878 */
[----:B------:R-:W2:Y:S07]  /*55b0*/  LDSM.16.MT88.4 R120, [R2+0x2800] ;  /* 0x002800000278783b */ /* 0x000eae0000004200 */
[C---:B---3--:R-:W-:Y:S08]  /*55c0*/  HMMA.16816.F32.BF16 R124, R128.reuse, R136, R124 ;  /* 0x00000088807c723c */ /* 0x048ff0000004187c */
[----:B------:R-:W-:Y:S01]  /*55d0*/  HMMA.16816.F32.BF16 R128, R128, R148, R116 ;  /* 0x000000948080723c */ /* 0x000fe20000041874 */
[----:B------:R-:W-:Y:S07]  /*55e0*/  LDSM.16.M88.4 R116, [R35+0x4080] ;  /* 0x004080002374783b */ /* 0x000fee0000000200 */
[----:B------:R-:W-:Y:S08]  /*55f0*/  HMMA.16816.F32.BF16 R4, R28, R136, R4 ;  /* 0x000000881c04723c */ /* 0x000ff00000041804 */
[----:B------:R-:W-:Y:S08]  /*5600*/  HMMA.16816.F32.BF16 R100, R144, R138, R100 ;  /* 0x0000008a9064723c */ /* 0x000ff00000041864 */
[----:B------:R-:W-:Y:S01]  /*5610*/  HMMA.16816.F32.BF16 R28, R28, R148, R112 ;  /* 0x000000941c1c723c */ /* 0x000fe20000041870 */
[----:B------:R-:W-:Y:S07]  /*5620*/  LDSM.16.M88.4 R112, [R35+0x6080] ;  /* 0x006080002370783b */ /* 0x000fee0000000200 */
[----:B------:R-:W-:Y:S01]  /*5630*/  HMMA.16816.F32.BF16 R144, R144, R150, R108 ;  /* 0x000000969090723c */ /* 0x000fe2000004186c */
[----:B------:R-:W3:Y:S07]  /*5640*/  LDSM.16.MT88.4 R108, [R15+0x3000] ;  /* 0x003000000f6c783b */ /* 0x000eee0000004200 */
[C---:B0-----:R-:W-:Y:S08]  /*5650*/  HMMA.16816.F32.BF16 R24, R140.reuse, R138, R24 ;  /* 0x0000008a8c18723c */ /* 0x041ff00000041818 */
[----:B------:R-:W-:Y:S01]  /*5660*/  HMMA.16816.F32.BF16 R140, R140, R150, R132 ;  /* 0x000000968c8c723c */ /* 0x000fe20000041884 */
[----:B------:R-:W0:Y:S07]  /*5670*/  LDSM.16.MT88.4 R132, [R3+0x3000] ;  /* 0x003000000384783b */ /* 0x000e2e0000004200 */
[C---:B-1----:R-:W-:Y:S08]  /*5680*/  HMMA.16816.F32.BF16 R124, R152.reuse, R138, R124 ;  /* 0x0000008a987c723c */ /* 0x042ff0000004187c */
[----:B------:R-:W-:Y:S01]  /*5690*/  HMMA.16816.F32.BF16 R152, R152, R150, R128 ;  /* 0x000000969898723c */ /* 0x000fe20000041880 */
[----:B------:R-:W1:Y:S07]  /*56a0*/  LDSM.16.MT88.4 R128, [R2+0x3000] ;  /* 0x003000000280783b */ /* 0x000e6e0000004200 */
[C---:B--2---:R-:W-:Y:S01]  /*56b0*/  HMMA.16816.F32.BF16 R136, R120.reuse, R138, R4 ;  /* 0x0000008a7888723c */ /* 0x044fe20000041804 */
[----:B------:R-:W2:Y:S07]  /*56c0*/  LDSM.16.MT88.4 R4, [R15+0x3800] ;  /* 0x003800000f04783b */ /* 0x000eae0000004200 */
[----:B------:R-:W-:Y:S01]  /*56d0*/  HMMA.16816.F32.BF16 R148, R120, R150, R28 ;  /* 0x000000967894723c */ /* 0x000fe2000004181c */
[----:B------:R-:W2:Y:S04]  /*56e0*/  LDSM.16.MT88.4 R28, [R34+0x3800] ;  /* 0x00380000221c783b */ /* 0x000ea80000004200 */
[----:B------:R-:W2:Y:S03]  /*56f0*/  LDSM.16.MT88.4 R120, [R3+0x3800] ;  /* 0x003800000378783b */ /* 0x000ea60000004200 */
[C---:B---3--:R-:W-:Y:S08]  /*5700*/  HMMA.16816.F32.BF16 R100, R108.reuse, R116, R100 ;  /* 0x000000746c64723c */ /* 0x048ff00000041864 */
[----:B------:R-:W-:Y:S01]  /*5710*/  HMMA.16816.F32.BF16 R144, R108, R112, R144 ;  /* 0x000000706c90723c */ /* 0x000fe20000041890 */
[----:B------:R3:W2:Y:S07]  /*5720*/  LDSM.16.MT88.4 R108, [R2+0x3800] ;  /* 0x00380000026c783b */ /* 0x0006ae0000004200 */
[-C--:B------:R-:W-:Y:S08]  /*5730*/  HMMA.16816.F32.BF16 R24, R156, R116.reuse, R24 ;  /* 0x000000749c18723c */ /* 0x080ff00000041818 */
[-C--:B0-----:R-:W-:Y:S08]  /*5740*/  HMMA.16816.F32.BF16 R124, R132, R116.reuse, R124 ;  /* 0x00000074847c723c */ /* 0x081ff0000004187c */
[----:B-1----:R-:W-:Y:S08]  /*5750*/  HMMA.16816.F32.BF16 R136, R128, R116, R136 ;  /* 0x000000748088723c */ /* 0x002ff00000041888 */
[-C--:B------:R-:W-:Y:S01]  /*5760*/  HMMA.16816.F32.BF16 R140, R156, R112.reuse, R140 ;  /* 0x000000709c8c723c */ /* 0x080fe2000004188c */
[----:B------:R-:W4:Y:S04]  /*5770*/  LDL.64 R156, [R1+0x88] ;  /* 0x00008800019c7983 */ /* 0x000f280000100a00 */
[----:B------:R-:W4:Y:S03]  /*5780*/  LDL.64 R158, [R1+0x68] ;  /* 0x00006800019e7983 */ /* 0x000f260000100a00 */
[-C--:B------:R-:W-:Y:S01]  /*5790*/  HMMA.16816.F32.BF16 R132, R132, R112.reuse, R152 ;  /* 0x000000708484723c */ /* 0x080fe20000041898 */
[----:B------:R-:W4:Y:S04]  /*57a0*/  LDL.64 R152, [R1+0xb8] ;  /* 0x0000b80001987983 */ /* 0x000f280000100a00 */
[----:B------:R-:W4:Y:S03]  /*57b0*/  LDL.64 R154, [R1+0x60] ;  /* 0x00006000019a7983 */ /* 0x000f260000100a00 */
[----:B------:R-:W-:Y:S01]  /*57c0*/  HMMA.16816.F32.BF16 R128, R128, R112, R148 ;  /* 0x000000708080723c */ /* 0x000fe20000041894 */
[----:B------:R-:W4:Y:S04]  /*57d0*/  LDL.64 R150, [R1+0xd8] ;  /* 0x0000d80001967983 */ /* 0x000f280000100a00 */
[----:B------:R-:W4:Y:S03]  /*57e0*/  LDL.64 R148, [R1+0x90] ;  /* 0x0000900001947983 */ /* 0x000f260000100a00 */
[-C--:B--2---:R-:W-:Y:S08]  /*57f0*/  HMMA.16816.F32.BF16 R100, R4, R118.reuse, R100 ;  /* 0x000000760464723c */ /* 0x084ff00000041864 */
[-C--:B------:R-:W-:Y:S08]  /*5800*/  HMMA.16816.F32.BF16 R24, R28, R118.reuse, R24 ;  /* 0x000000761c18723c */ /* 0x080ff00000041818 */
[----:B------:R-:W-:Y:S08]  /*5810*/  HMMA.16816.F32.BF16 R124, R120, R118, R124 ;  /* 0x00000076787c723c */ /* 0x000ff0000004187c */
[----:B------:R-:W-:Y:S01]  /*5820*/  HMMA.16816.F32.BF16 R4, R4, R114, R144 ;  /* 0x000000720404723c */ /* 0x000fe20000041890 */
[----:B---3--:R-:W-:Y:S01]  /*5830*/  FMUL R2, R100, c[0x0][0x188] ;  /* 0x0000620064027a20 */ /* 0x008fe20000400000 */
[----:B------:R-:W2:Y:S01]  /*5840*/  LDL.64 R146, [R1+0xa0] ;  /* 0x0000a00001927983 */ /* 0x000ea20000100a00 */
[----:B------:R-:W-:-:S02]  /*5850*/  FMUL R3, R101, c[0x0][0x188] ;  /* 0x0000620065037a20 */ /* 0x000fc40000400000 */
[----:B------:R-:W-:Y:S01]  /*5860*/  FMUL R8, R102, c[0x0][0x188] ;  /* 0x0000620066087a20 */ /* 0x000fe20000400000 */
[----:B------:R-:W3:Y:S02]  /*5870*/  LDL.64 R144, [R1+0xb0] ;  /* 0x0000b00001907983 */ /* 0x000ee40000100a00 */
[----:B------:R-:W-:Y:S08]  /*5880*/  HMMA.16816.F32.BF16 R116, R108, R118, R136 ;  /* 0x000000766c74723c */ /* 0x000ff00000041888 */
[-C--:B------:R-:W-:Y:S08]  /*5890*/  HMMA.16816.F32.BF16 R28, R28, R114.reuse, R140 ;  /* 0x000000721c1c723c */ /* 0x080ff0000004188c */
[----:B------:R-:W-:Y:S01]  /*58a0*/  HMMA.16816.F32.BF16 R120, R120, R114, R132 ;  /* 0x000000727878723c */ /* 0x000fe20000041884 */
[----:B------:R-:W-:-:S02]  /*58b0*/  FMUL R9, R103, c[0x0][0x188] ;  /* 0x0000620067097a20 */ /* 0x000fc40000400000 */
[----:B------:R-:W-:Y:S02]  /*58c0*/  FMUL R34, R24, c[0x0][0x188] ;  /* 0x0000620018227a20 */ /* 0x000fe40000400000 */
[----:B------:R-:W-:Y:S02]  /*58d0*/  FMUL R35, R25, c[0x0][0x188] ;  /* 0x0000620019237a20 */ /* 0x000fe40000400000 */
[----:B------:R-:W-:Y:S01]  /*58e0*/  FMUL R104, R26, c[0x0][0x188] ;  /* 0x000062001a687a20 */ /* 0x000fe20000400000 */
[----:B------:R-:W-:Y:S01]  /*58f0*/  HMMA.16816.F32.BF16 R112, R108, R114, R128 ;  /* 0x000000726c70723c */ /* 0x000fe20000041880 */
[----:B------:R-:W-:Y:S01]  /*5900*/  FMUL R106, R27, c[0x0][0x188] ;  /* 0x000062001b6a7a20 */ /* 0x000fe20000400000 */
[----:B------:R-:W-:Y:S01]  /*5910*/  FMNMX R2, R2, R3, !PT ;  /* 0x0000000302027209 */ /* 0x000fe20007800000 */
[----:B------:R-:W-:Y:S01]  /*5920*/  FMUL R3, R119, c[0x0][0x188] ;  /* 0x0000620077037a20 */ /* 0x000fe20000400000 */
[----:B------:R-:W-:Y:S01]  /*5930*/  FMNMX R8, R8, R9, !PT ;  /* 0x0000000908087209 */ /* 0x000fe20007800000 */
[----:B------:R-:W-:Y:S01]  /*5940*/  FMUL R9, R117, c[0x0][0x188] ;  /* 0x0000620075097a20 */ /* 0x000fe20000400000 */
[----:B------:R-:W-:Y:S01]  /*5950*/  FMNMX R34, R34, R35, !PT ;  /* 0x0000002322227209 */ /* 0x000fe20007800000 */
[----:B------:R-:W-:Y:S01]  /*5960*/  FMUL R109, R127, c[0x0][0x188] ;  /* 0x000062007f6d7a20 */ /* 0x000fe20000400000 */
[----:B------:R-:W-:Y:S01]  /*5970*/  FMNMX R108, R104, R106, !PT ;  /* 0x0000006a686c7209 */ /* 0x000fe20007800000 */
[----:B------:R-:W-:Y:S01]  /*5980*/  FMUL R106, R126, c[0x0][0x188] ;  /* 0x000062007e6a7a20 */ /* 0x000fe20000400000 */
[----:B------:R-:W2:Y:S01]  /*5990*/  LDL.64 R140, [R1+0x138] ;  /* 0x00013800018c7983 */ /* 0x000ea20000100a00 */
[----:B------:R-:W-:-:S02]  /*59a0*/  FMUL R104, R116, c[0x0][0x188] ;  /* 0x0000620074687a20 */ /* 0x000fc40000400000 */
[----:B------:R-:W-:Y:S01]  /*59b0*/  FMUL R35, R118, c[0x0][0x188] ;  /* 0x0000620076237a20 */ /* 0x000fe20000400000 */
[----:B------:R-:W2:Y:S01]  /*59c0*/  LDL.64 R138, [R1+0x130] ;  /* 0x00013000018a7983 */ /* 0x000ea20000100a00 */
[----:B------:R-:W-:Y:S02]  /*59d0*/  FMUL R111, R4, c[0x0][0x188] ;  /* 0x00006200046f7a20 */ /* 0x000fe40000400000 */
[----:B------:R-:W-:Y:S01]  /*59e0*/  FMUL R107, R124, c[0x0][0x188] ;  /* 0x000062007c6b7a20 */ /* 0x000fe20000400000 */
[----:B------:R-:W2:Y:S01]  /*59f0*/  LDL.64 R136, [R1+0x128] ;  /* 0x0001280001887983 */ /* 0x000ea20000100a00 */
        /* <DEDUP_REMOVED lines=32> */
[----:B------:R-:W2:Y:S01]  /*5c00*/  LDL.64 R142, [R1+0xc8] ;  /* 0x0000c800018e7983 */ /* 0x000ea20000100a00 */
[----:B------:R-:W-:-:S02]  /*5c10*/  FMNMX R107, R9, R107, !PT ;  /* 0x0000006b096b7209 */ /* 0x000fc40007800000 */
[----:B------:R-:W-:Y:S02]  /*5c20*/  FMNMX R106, R8, R106, !PT ;  /* 0x0000006a086a7209 */ /* 0x000fe40007800000 */
[----:B------:R-:W-:Y:S02]  /*5c30*/  FMNMX R104, R3, R104, !PT ;  /* 0x0000006803687209 */ /* 0x000fe40007800000 */
[----:B------:R-:W-:Y:S01]  /*5c40*/  FMNMX R35, R2, R35, !PT ;  /* 0x0000002302237209 */ /* 0x000fe20007800000 */
[----:B------:R-:W0:Y:S04]  /*5c50*/  SHFL.BFLY PT, R129, R111, 0x2, 0x1f ;  /* 0x0c401f006f817f89 */ /* 0x000e2800000e0000 */
[----:B------:R-:W1:Y:S04]  /*5c60*/  SHFL.BFLY PT, R130, R128, 0x2, 0x1f ;  /* 0x0c401f0080827f89 */ /* 0x000e6800000e0000 */
[----:B------:R-:W5:Y:S04]  /*5c70*/  SHFL.BFLY PT, R110, R109, 0x2, 0x1f ;  /* 0x0c401f006d6e7f89 */ /* 0x000f6800000e0000 */
[----:B------:R-:W5:Y:S04]  /*5c80*/  SHFL.BFLY PT, R8, R108, 0x2, 0x1f ;  /* 0x0c401f006c087f89 */ /* 0x000f6800000e0000 */
[----:B------:R-:W5:Y:S04]  /*5c90*/  SHFL.BFLY PT, R9, R107, 0x2, 0x1f ;  /* 0x0c401f006b097f89 */ /* 0x000f6800000e0000 */
[----:B------:R-:W5:Y:S04]  /*5ca0*/  SHFL.BFLY PT, R34, R106, 0x2, 0x1f ;  /* 0x0c401f006a227f89 */ /* 0x000f6800000e0000 */
[----:B------:R-:W5:Y:S04]  /*5cb0*/  SHFL.BFLY PT, R2, R104, 0x2, 0x1f ;  /* 0x0c401f0068027f89 */ /* 0x000f6800000e0000 */
[----:B------:R-:W5:Y:S01]  /*5cc0*/  SHFL.BFLY PT, R3, R35, 0x2, 0x1f ;  /* 0x0c401f0023037f89 */ /* 0x000f6200000e0000 */
[----:B0-----:R-:W-:-:S02]  /*5cd0*/  FMNMX R129, R111, R129, !PT ;  /* 0x000000816f817209 */ /* 0x001fc40007800000 */
[----:B-1----:R-:W-:Y:S02]  /*5ce0*/  FMNMX R130, R128, R130, !PT ;  /* 0x0000008280827209 */ /* 0x002fe40007800000 */
[----:B-----5:R-:W-:Y:S02]  /*5cf0*/  FMNMX R110, R109, R110, !PT ;  /* 0x0000006e6d6e7209 */ /* 0x020fe40007800000 */
[----:B------:R-:W-:Y:S02]  /*5d00*/  FMNMX R8, R108, R8, !PT ;  /* 0x000000086c087209 */ /* 0x000fe40007800000 */
[----:B------:R-:W-:Y:S02]  /*5d10*/  FMNMX R9, R107, R9, !PT ;  /* 0x000000096b097209 */ /* 0x000fe40007800000 */
[----:B------:R-:W-:Y:S02]  /*5d20*/  FMNMX R34, R106, R34, !PT ;  /* 0x000000226a227209 */ /* 0x000fe40007800000 */
[----:B------:R-:W-:-:S02]  /*5d30*/  FMNMX R2, R104, R2, !PT ;  /* 0x0000000268027209 */ /* 0x000fc40007800000 */
[----:B------:R-:W-:Y:S01]  /*5d40*/  FMNMX R3, R35, R3, !PT ;  /* 0x0000000323037209 */ /* 0x000fe20007800000 */
[----:B------:R-:W-:Y:S04]  /*5d50*/  SHFL.BFLY PT, R104, R130, 0x1, 0x1f ;  /* 0x0c201f0082687f89 */ /* 0x000fe800000e0000 */
[----:B------:R-:W0:Y:S04]  /*5d60*/  SHFL.BFLY PT, R35, R129, 0x1, 0x1f ;  /* 0x0c201f0081237f89 */ /* 0x000e2800000e0000 */
[----:B------:R-:W1:Y:S04]  /*5d70*/  SHFL.BFLY PT, R106, R110, 0x1, 0x1f ;  /* 0x0c201f006e6a7f89 */ /* 0x000e6800000e0000 */
[----:B------:R-:W5:Y:S04]  /*5d80*/  SHFL.BFLY PT, R107, R8, 0x1, 0x1f ;  /* 0x0c201f00086b7f89 */ /* 0x000f6800000e0000 */
[----:B------:R-:W5:Y:S04]  /*5d90*/  SHFL.BFLY PT, R108, R9, 0x1, 0x1f ;  /* 0x0c201f00096c7f89 */ /* 0x000f6800000e0000 */
[----:B------:R-:W5:Y:S04]  /*5da0*/  SHFL.BFLY PT, R109, R34, 0x1, 0x1f ;  /* 0x0c201f00226d7f89 */ /* 0x000f6800000e0000 */
[----:B------:R-:W5:Y:S04]  /*5db0*/  SHFL.BFLY PT, R111, R2, 0x1, 0x1f ;  /* 0x0c201f00026f7f89 */ /* 0x000f6800000e0000 */
[----:B------:R-:W5:Y:S01]  /*5dc0*/  SHFL.BFLY PT, R128, R3, 0x1, 0x1f ;  /* 0x0c201f0003807f89 */ /* 0x000f6200000e0000 */
[----:B0-----:R-:W-:-:S03]  /*5dd0*/  FMNMX R35, R129, R35, !PT ;  /* 0x0000002381237209 */ /* 0x001fc60007800000 */
[----:B------:R-:W-:Y:S01]  /*5de0*/  BAR.SYNC.DEFER_BLOCKING 0x0 ;  /* 0x0000000000007b1d */ /* 0x000fe20000010000 */
[----:B------:R-:W-:Y:S02]  /*5df0*/  FMNMX R104, R130, R104, !PT ;  /* 0x0000006882687209 */ /* 0x000fe40007800000 */
[----:B-1----:R-:W-:Y:S02]  /*5e00*/  FMNMX R106, R110, R106, !PT ;  /* 0x0000006a6e6a7209 */ /* 0x002fe40007800000 */
[----:B-----5:R-:W-:Y:S02]  /*5e10*/  FMNMX R107, R8, R107, !PT ;  /* 0x0000006b086b7209 */ /* 0x020fe40007800000 */
[----:B------:R-:W-:Y:S02]  /*5e20*/  FMNMX R108, R9, R108, !PT ;  /* 0x0000006c096c7209 */ /* 0x000fe40007800000 */
[----:B------:R-:W-:Y:S02]  /*5e30*/  FMNMX R109, R34, R109, !PT ;  /* 0x0000006d226d7209 */ /* 0x000fe40007800000 */
[----:B------:R-:W-:-:S02]  /*5e40*/  FMNMX R111, R2, R111, !PT ;  /* 0x0000006f026f7209 */ /* 0x000fc40007800000 */
[----:B------:R-:W-:Y:S01]  /*5e50*/  FMNMX R128, R3, R128, !PT ;  /* 0x0000008003807209 */ /* 0x000fe20007800000 */
[----:B------:R-:W-:Y:S04]  /*5e60*/  @!P0 STS [R11+0x4000], R35 ;  /* 0x004000230b008388 */ /* 0x000fe80000000800 */
[----:B------:R-:W-:Y:S04]  /*5e70*/  @!P0 STS [R11+0x4080], R104 ;  /* 0x004080680b008388 */ /* 0x000fe80000000800 */
[----:B------:R-:W-:Y:S04]  /*5e80*/  @!P0 STS [R11+0x4100], R106 ;  /* 0x0041006a0b008388 */ /* 0x000fe80000000800 */
[----:B------:R-:W-:Y:S04]  /*5e90*/  @!P0 STS [R11+0x4180], R107 ;  /* 0x0041806b0b008388 */ /* 0x000fe80000000800 */
[----:B------:R-:W-:Y:S04]  /*5ea0*/  @!P0 STS [R11+0x4200], R108 ;  /* 0x0042006c0b008388 */ /* 0x000fe80000000800 */
[----:B------:R-:W-:Y:S04]  /*5eb0*/  @!P0 STS [R11+0x4280], R109 ;  /* 0x0042806d0b008388 */ /* 0x000fe80000000800 */
[----:B------:R-:W-:Y:S04]  /*5ec0*/  @!P0 STS [R11+0x4300], R111 ;  /* 0x0043006f0b008388 */ /* 0x000fe80000000800 */
[----:B------:R-:W-:Y:S04]  /*5ed0*/  @!P0 STS [R11+0x4380], R128 ;  /* 0x004380800b008388 */ /* 0x000fe80000000800 */
[----:B------:R-:W-:Y:S06]  /*5ee0*/  BAR.SYNC.DEFER_BLOCKING 0x0 ;  /* 0x0000000000007b1d */ /* 0x000fec0000010000 */
[----:B------:R-:W0:Y:S04]  /*5ef0*/  LDS R2, [R169.X4+0x4000] ;  /* 0x00400000a9027984 */ /* 0x000e280000004800 */
[----:B------:R-:W1:Y:S04]  /*5f00*/  LDS R3, [R169.X4+0x4200] ;  /* 0x00420000a9037984 */ /* 0x000e680000004800 */
[----:B0-----:R-:W0:Y:S04]  /*5f10*/  SHFL.BFLY PT, R8, R2, 0x2, 0x1f ;  /* 0x0c401f0002087f89 */ /* 0x001e2800000e0000 */
[----:B-1----:R-:W1:Y:S01]  /*5f20*/  SHFL.BFLY PT, R9, R3, 0x2, 0x1f ;  /* 0x0c401f0003097f89 */ /* 0x002e6200000e0000 */
[----:B0-----:R-:W-:-:S02]  /*5f30*/  FMNMX R8, R2, R8, !PT ;  /* 0x0000000802087209 */ /* 0x001fc40007800000 */
[----:B-1----:R-:W-:-:S03]  /*5f40*/  FMNMX R9, R3, R9, !PT ;  /* 0x0000000903097209 */ /* 0x002fc60007800000 */
[----:B------:R-:W0:Y:S04]  /*5f50*/  SHFL.BFLY PT, R2, R8, 0x1, 0x1f ;  /* 0x0c201f0008027f89 */ /* 0x000e2800000e0000 */
[----:B------:R-:W1:Y:S01]  /*5f60*/  SHFL.BFLY PT, R3, R9, 0x1, 0x1f ;  /* 0x0c201f0009037f89 */ /* 0x000e6200000e0000 */
[----:B0-----:R-:W-:Y:S02]  /*5f70*/  FMNMX R2, R8, R2, !PT ;  /* 0x0000000208027209 */ /* 0x001fe40007800000 */
[----:B-1----:R-:W-:-:S03]  /*5f80*/  FMNMX R3, R9, R3, !PT ;  /* 0x0000000309037209 */ /* 0x002fc60007800000 */
[----:B------:R-:W-:Y:S04]  /*5f90*/  @!P0 STS [R169.X4+0x4000], R2 ;  /* 0x00400002a9008388 */ /* 0x000fe80000004800 */
[----:B------:R-:W-:Y:S04]  /*5fa0*/  @!P0 STS [R169.X4+0x4200], R3 ;  /* 0x00420003a9008388 */ /* 0x000fe80000004800 */
[----:B------:R-:W-:Y:S06]  /*5fb0*/  BAR.SYNC.DEFER_BLOCKING 0x0 ;  /* 0x0000000000007b1d */ /* 0x000fec0000010000 */
[----:B------:R-:W0:Y:S04]  /*5fc0*/  LDS R2, [R252.X4+0x4000] ;  /* 0x00400000fc027984 */ /* 0x000e280000004800 */
[----:B------:R-:W1:Y:S04]  /*5fd0*/  LDS R3, [R252.X4+0x4080] ;  /* 0x00408000fc037984 */ /* 0x000e680000004800 */
[----:B------:R-:W5:Y:S01]  /*5fe0*/  LDS R8, [R252.X4+0x4100] ;  /* 0x00410000fc087984 */ /* 0x000f620000004800 */
[----:B0-----:R-:W-:-:S05]  /*5ff0*/  FMNMX R2, R2, R177, !PT ;  /* 0x000000b102027209 */ /* 0x001fca0007800000 */
[--C-:B------:R-:W-:Y:S02]  /*6000*/  FFMA R129, R4, c[0x0][0x188], -R2.reuse ;  /* 0x0000620004817a23 */ /* 0x100fe40000000802 */
[----:B------:R-:W-:Y:S02]  /*6010*/  FFMA R4, R5, c[0x0][0x188], -R2 ;  /* 0x0000620005047a23 */ /* 0x000fe40000000802 */
[----:B------:R-:W0:Y:S01]  /*6020*/  LDS R5, [R252.X4+0x4180] ;  /* 0x00418000fc057984 */ /* 0x000e220000004800 */
[----:B-1----:R-:W-:Y:S01]  /*6030*/  FMNMX R3, R3, R175, !PT ;  /* 0x000000af03037209 */ /* 0x002fe20007800000 */
[----:B------:R-:W-:-:S04]  /*6040*/  FMUL R4, R4, 1.4426950216293334961 ;  /* 0x3fb8aa3b04047820 */ /* 0x000fc80000400000 */
[--C-:B------:R-:W-:Y:S01]  /*6050*/  FFMA R7, R7, c[0x0][0x188], -R3.reuse ;  /* 0x0000620007077a23 */ /* 0x100fe20000000803 */
[----:B------:R5:W-:Y:S03]  /*6060*/  MUFU.EX2 R107, R4 ;  /* 0x00000004006b7308 */ /* 0x000be60000000800 */
[----:B------:R-:W-:Y:S02]  /*6070*/  FMUL R7, R7, 1.4426950216293334961 ;  /* 0x3fb8aa3b07077820 */ /* 0x000fe40000400000 */
[----:B------:R-:W-:Y:S02]  /*6080*/  FFMA R111, R6, c[0x0][0x188], -R3 ;  /* 0x00006200066f7a23 */ /* 0x000fe40000000803 */
[----:B------:R-:W1:Y:S01]  /*6090*/  LDS R6, [R252.X4+0x4200] ;  /* 0x00420000fc067984 */ /* 0x000e620000004800 */
[----:B-----5:R-:W-:Y:S01]  /*60a0*/  FMNMX R4, R8, R164, !PT ;  /* 0x000000a408047209 */ /* 0x020fe20007800000 */
[----:B------:R5:W-:Y:S04]  /*60b0*/  MUFU.EX2 R106, R7 ;  /* 0x00000007006a7308 */ /* 0x000be80000000800 */
[----:B------:R-:W-:Y:S01]  /*60c0*/  FFMA R24, R24, c[0x0][0x188], -R4 ;  /* 0x0000620018187a23 */ /* 0x000fe20000000804 */
[----:B-----5:R-:W5:Y:S03]  /*60d0*/  LDS R7, [R252.X4+0x4280] ;  /* 0x00428000fc077984 */ /* 0x020f660000004800 */
[----:B------:R-:W-:Y:S01]  /*60e0*/  FMUL R24, R24, 1.4426950216293334961 ;  /* 0x3fb8aa3b18187820 */ /* 0x000fe20000400000 */
[----:B0-----:R-:W-:-:S05]  /*60f0*/  FMNMX R5, R5, R165, !PT ;  /* 0x000000a505057209 */ /* 0x001fca0007800000 */
[----:B------:R-:W-:-:S04]  /*6100*/  FFMA R8, R27, c[0x0][0x188], -R5 ;  /* 0x000062001b087a23 */ /* 0x000fc80000000805 */
[----:B------:R-:W-:Y:S01]  /*6110*/  FMUL R8, R8, 1.4426950216293334961 ;  /* 0x3fb8aa3b08087820 */ /* 0x000fe20000400000 */
[----:B------:R-:W-:Y:S08]  /*6120*/  MUFU.EX2 R110, R24 ;  /* 0x00000018006e7308 */ /* 0x000ff00000000800 */
[----:B------:R0:W-:Y:S01]  /*6130*/  MUFU.EX2 R24, R8 ;  /* 0x0000000800187308 */ /* 0x0001e20000000800 */
[----:B------:R-:W-:Y:S01]  /*6140*/  FFMA R9, R100, c[0x0][0x188], -R2 ;  /* 0x0000620064097a23 */ /* 0x000fe20000000802 */
[----:B0-----:R-:W0:Y:S03]  /*6150*/  LDS R8, [R252.X4+0x4300] ;  /* 0x00430000fc087984 */ /* 0x001e260000004800 */
[----:B------:R-:W-:-:S02]  /*6160*/  FMUL R9, R9, 1.4426950216293334961 ;  /* 0x3fb8aa3b09097820 */ /* 0x000fc40000400000 */
[----:B------:R-:W-:Y:S02]  /*6170*/  FFMA R34, R101, c[0x0][0x188], -R2 ;  /* 0x0000620065227a23 */ /* 0x000fe40000000802 */
[----:B------:R1:W-:Y:S02]  /*6180*/  MUFU.EX2 R101, R9 ;  /* 0x0000000900657308 */ /* 0x0003e40000000800 */
[----:B-1----:R-:W1:Y:S01]  /*6190*/  LDS R9, [R252.X4+0x4380] ;  /* 0x00438000fc097984 */ /* 0x002e620000004800 */
[----:B------:R-:W-:Y:S01]  /*61a0*/  FFMA R102, R102, c[0x0][0x188], -R3 ;  /* 0x0000620066667a23 */ /* 0x000fe20000000803 */
[----:B------:R-:W-:Y:S01]  /*61b0*/  FMNMX R6, R6, R105, !PT ;  /* 0x0000006906067209 */ /* 0x000fe20007800000 */
[----:B------:R-:W-:Y:S01]  /*61c0*/  FFMA R29, R29, c[0x0][0x188], -R4 ;  /* 0x000062001d1d7a23 */ /* 0x000fe20000000804 */
[----:B-----5:R-:W-:Y:S01]  /*61d0*/  FMNMX R7, R7, R23, !PT ;  /* 0x0000001707077209 */ /* 0x020fe20007800000 */
[----:B------:R-:W-:Y:S02]  /*61e0*/  FMUL R102, R102, 1.4426950216293334961 ;  /* 0x3fb8aa3b66667820 */ /* 0x000fe40000400000 */
[----:B------:R-:W-:-:S02]  /*61f0*/  FFMA R26, R26, c[0x0][0x188], -R5 ;  /* 0x000062001a1a7a23 */ /* 0x000fc40000000805 */
[----:B------:R-:W-:Y:S02]  /*6200*/  FMUL R34, R34, 1.4426950216293334961 ;  /* 0x3fb8aa3b22227820 */ /* 0x000fe40000400000 */
[----:B------:R-:W-:Y:S02]  /*6210*/  FMUL R29, R29, 1.4426950216293334961 ;  /* 0x3fb8aa3b1d1d7820 */ /* 0x000fe40000400000 */
[----:B------:R-:W-:Y:S02]  /*6220*/  FFMA R103, R103, c[0x0][0x188], -R3 ;  /* 0x0000620067677a23 */ /* 0x000fe40000000803 */
[--C-:B------:R-:W-:Y:S02]  /*6230*/  FFMA R124, R124, c[0x0][0x188], -R6.reuse ;  /* 0x000062007c7c7a23 */ /* 0x100fe40000000806 */
[----:B------:R-:W-:Y:S02]  /*6240*/  FFMA R125, R125, c[0x0][0x188], -R6 ;  /* 0x000062007d7d7a23 */ /* 0x000fe40000000806 */
[----:B------:R-:W-:-:S02]  /*6250*/  FFMA R126, R126, c[0x0][0x188], -R7 ;  /* 0x000062007e7e7a23 */ /* 0x000fc40000000807 */
[----:B------:R-:W-:Y:S01]  /*6260*/  FFMA R127, R127, c[0x0][0x188], -R7 ;  /* 0x000062007f7f7a23 */ /* 0x000fe20000000807 */
[----:B------:R-:W-:Y:S01]  /*6270*/  MUFU.EX2 R128, R102 ;  /* 0x0000006600807308 */ /* 0x000fe20000000800 */
[--C-:B------:R-:W-:Y:S02]  /*6280*/  FFMA R25, R25, c[0x0][0x188], -R4.reuse ;  /* 0x0000620019197a23 */ /* 0x100fe40000000804 */
[----:B------:R-:W-:Y:S02]  /*6290*/  FMUL R26, R26, 1.4426950216293334961 ;  /* 0x3fb8aa3b1a1a7820 */ /* 0x000fe40000400000 */
[----:B------:R-:W-:Y:S02]  /*62a0*/  FFMA R109, R28, c[0x0][0x188], -R4 ;  /* 0x000062001c6d7a23 */ /* 0x000fe40000000804 */
[----:B------:R-:W-:Y:S01]  /*62b0*/  FMUL R103, R103, 1.4426950216293334961 ;  /* 0x3fb8aa3b67677820 */ /* 0x000fe20000400000 */
[----:B------:R5:W-:Y:S01]  /*62c0*/  MUFU.EX2 R108, R34 ;  /* 0x00000022006c7308 */ /* 0x000be20000000800 */
[----:B------:R-:W-:-:S02]  /*62d0*/  FMUL R28, R125, 1.4426950216293334961 ;  /* 0x3fb8aa3b7d1c7820 */ /* 0x000fc40000400000 */
[----:B------:R-:W-:Y:S02]  /*62e0*/  FFMA R120, R120, c[0x0][0x188], -R6 ;  /* 0x0000620078787a23 */ /* 0x000fe40000000806 */
[----:B------:R-:W-:Y:S02]  /*62f0*/  FMUL R35, R127, 1.4426950216293334961 ;  /* 0x3fb8aa3b7f237820 */ /* 0x000fe40000400000 */
[----:B------:R-:W-:Y:S01]  /*6300*/  FFMA R122, R122, c[0x0][0x188], -R7 ;  /* 0x000062007a7a7a23 */ /* 0x000fe20000000807 */
[----:B------:R1:W-:Y:S01]  /*6310*/  MUFU.EX2 R102, R29 ;  /* 0x0000001d00667308 */ /* 0x0003e20000000800 */
[----:B-----5:R-:W-:Y:S01]  /*6320*/  FMUL R34, R126, 1.4426950216293334961 ;  /* 0x3fb8aa3b7e227820 */ /* 0x020fe20000400000 */
[----:B0-----:R-:W-:Y:S01]  /*6330*/  FMNMX R8, R8, R21, !PT ;  /* 0x0000001508087209 */ /* 0x001fe20007800000 */
[----:B------:R-:W-:Y:S02]  /*6340*/  FMUL R25, R25, 1.4426950216293334961 ;  /* 0x3fb8aa3b19197820 */ /* 0x000fe40000400000 */
[----:B------:R-:W-:-:S02]  /*6350*/  FFMA R31, R31, c[0x0][0x188], -R5 ;  /* 0x000062001f1f7a23 */ /* 0x000fc40000000805 */
[----:B-1----:R-:W-:Y:S01]  /*6360*/  FMUL R29, R124, 1.4426950216293334961 ;  /* 0x3fb8aa3b7c1d7820 */ /* 0x002fe20000400000 */
[----:B------:R0:W-:Y:S01]  /*6370*/  MUFU.EX2 R27, R26 ;  /* 0x0000001a001b7308 */ /* 0x0001e20000000800 */
[----:B------:R-:W-:Y:S02]  /*6380*/  FFMA R121, R121, c[0x0][0x188], -R6 ;  /* 0x0000620079797a23 */ /* 0x000fe40000000806 */
[----:B------:R-:W-:Y:S02]  /*6390*/  FMUL R100, R122, 1.4426950216293334961 ;  /* 0x3fb8aa3b7a647820 */ /* 0x000fe40000400000 */
[----:B------:R-:W-:Y:S02]  /*63a0*/  FFMA R123, R123, c[0x0][0x188], -R7 ;  /* 0x000062007b7b7a23 */ /* 0x000fe40000000807 */
[----:B0-----:R-:W-:Y:S01]  /*63b0*/  FFMA R26, R30, c[0x0][0x188], -R5 ;  /* 0x000062001e1a7a23 */ /* 0x001fe20000000805 */
[----:B------:R-:W-:Y:S01]  /*63c0*/  MUFU.EX2 R104, R103 ;  /* 0x0000006700687308 */ /* 0x000fe20000000800 */
[----:B------:R-:W-:-:S02]  /*63d0*/  FMUL R30, R120, 1.4426950216293334961 ;  /* 0x3fb8aa3b781e7820 */ /* 0x000fc40000400000 */
[----:B------:R-:W-:Y:S02]  /*63e0*/  FFMA R120, R116, c[0x0][0x188], -R8 ;  /* 0x0000620074787a23 */ /* 0x000fe40000000808 */
[----:B------:R-:W-:-:S03]  /*63f0*/  FMUL R109, R109, 1.4426950216293334961 ;  /* 0x3fb8aa3b6d6d7820 */ /* 0x000fc60000400000 */
[----:B------:R0:W-:Y:S01]  /*6400*/  MUFU.EX2 R103, R25 ;  /* 0x0000001900677308 */ /* 0x0001e20000000800 */
[----:B------:R-:W-:Y:S02]  /*6410*/  FMUL R26, R26, 1.4426950216293334961 ;  /* 0x3fb8aa3b1a1a7820 */ /* 0x000fe40000400000 */
[----:B------:R-:W-:-:S05]  /*6420*/  FMUL R123, R123, 1.4426950216293334961 ;  /* 0x3fb8aa3b7b7b7820 */ /* 0x000fca0000400000 */
[----:B------:R-:W-:Y:S01]  /*6430*/  MUFU.EX2 R29, R29 ;  /* 0x0000001d001d7308 */ /* 0x000fe20000000800 */
[----:B0-----:R-:W-:Y:S02]  /*6440*/  FMUL R25, R31, 1.4426950216293334961 ;  /* 0x3fb8aa3b1f197820 */ /* 0x001fe40000400000 */
[----:B------:R-:W-:-:S05]  /*6450*/  FMUL R31, R121, 1.4426950216293334961 ;  /* 0x3fb8aa3b791f7820 */ /* 0x000fca0000400000 */
[----:B------:R-:W0:Y:S01]  /*6460*/  MUFU.EX2 R28, R28 ;  /* 0x0000001c001c7308 */ /* 0x000e220000000800 */
[----:B------:R-:W-:-:S07]  /*6470*/  FMUL R120, R120, 1.4426950216293334961 ;  /* 0x3fb8aa3b78787820 */ /* 0x000fce0000400000 */
[----:B------:R-:W-:Y:S08]  /*6480*/  MUFU.EX2 R34, R34 ;  /* 0x0000002200227308 */ /* 0x000ff00000000800 */
[----:B------:R-:W1:Y:S01]  /*6490*/  MUFU.EX2 R35, R35 ;  /* 0x0000002300237308 */ /* 0x000e620000000800 */
[----:B------:R-:W-:-:S07]  /*64a0*/  FFMA R121, R117, c[0x0][0x188], -R8 ;  /* 0x0000620075797a23 */ /* 0x000fce0000000808 */
[----:B------:R-:W5:Y:S08]  /*64b0*/  MUFU.EX2 R30, R30 ;  /* 0x0000001e001e7308 */ /* 0x000f700000000800 */
[----:B------:R-:W0:Y:S01]  /*64c0*/  MUFU.EX2 R100, R100 ;  /* 0x0000006400647308 */ /* 0x000e220000000800 */
[----:B------:R-:W-:Y:S01]  /*64d0*/  FMUL R121, R121, 1.4426950216293334961 ;  /* 0x3fb8aa3b79797820 */ /* 0x000fe20000400000 */
[----:B------:R-:W-:-:S06]  /*64e0*/  FMNMX R9, R9, R22, !PT ;  /* 0x0000001609097209 */ /* 0x000fcc0007800000 */
[----:B------:R-:W0:Y:S08]  /*64f0*/  MUFU.EX2 R109, R109 ;  /* 0x0000006d006d7308 */ /* 0x000e300000000800 */
[----:B------:R-:W0:Y:S08]  /*6500*/  MUFU.EX2 R26, R26 ;  /* 0x0000001a001a7308 */ /* 0x000e300000000800 */
[----:B------:R-:W1:Y:S08]  /*6510*/  MUFU.EX2 R31, R31 ;  /* 0x0000001f001f7308 */ /* 0x000e700000000800 */
[----:B------:R-:W2:Y:S01]  /*6520*/  MUFU.EX2 R116, R123 ;  /* 0x0000007b00747308 */ /* 0x000ea20000000800 */
[----:B0-----:R-:W-:-:S07]  /*6530*/  FADD R125, R29, R28 ;  /* 0x0000001c1d7d7221 */ /* 0x001fce0000000000 */
[----:B------:R0:W-:Y:S01]  /*6540*/  MUFU.EX2 R117, R120 ;  /* 0x0000007800757308 */ /* 0x0001e20000000800 */
[----:B-1----:R-:W-:Y:S02]  /*6550*/  FADD R124, R34, R35 ;  /* 0x00000023227c7221 */ /* 0x002fe40000000000 */
[----:B0-----:R-:W-:-:S05]  /*6560*/  FFMA R120, R112, c[0x0][0x188], -R8 ;  /* 0x0000620070787a23 */ /* 0x001fca0000000808 */
[----:B------:R-:W0:Y:S01]  /*6570*/  MUFU.EX2 R25, R25 ;  /* 0x0000001900197308 */ /* 0x000e220000000800 */
[----:B------:R-:W-:-:S07]  /*6580*/  FMUL R120, R120, 1.4426950216293334961 ;  /* 0x3fb8aa3b78787820 */ /* 0x000fce0000400000 */
[----:B------:R1:W0:Y:S01]  /*6590*/  MUFU.EX2 R112, R121 ;  /* 0x0000007900707308 */ /* 0x0002220000000800 */
[----:B------:R-:W-:Y:S02]  /*65a0*/  FADD R127, R110, R103 ;  /* 0x000000676e7f7221 */ /* 0x000fe40000000000 */
[----:B------:R-:W-:Y:S02]  /*65b0*/  FADD R126, R27, R24 ;  /* 0x000000181b7e7221 */ /* 0x000fe40000000000 */
[----:B-----5:R-:W-:Y:S02]  /*65c0*/  FADD R125, R30, R125 ;  /* 0x0000007d1e7d7221 */ /* 0x020fe40000000000 */
[----:B-1----:R-:W-:Y:S02]  /*65d0*/  FFMA R121, R113, c[0x0][0x188], -R8 ;  /* 0x0000620071797a23 */ /* 0x002fe40000000808 */
[----:B------:R1:W-:Y:S01]  /*65e0*/  MUFU.EX2 R113, R120 ;  /* 0x0000007800717308 */ /* 0x0003e20000000800 */
[----:B------:R-:W-:-:S02]  /*65f0*/  FADD R124, R100, R124 ;  /* 0x0000007c647c7221 */ /* 0x000fc40000000000 */
[----:B------:R-:W-:Y:S02]  /*6600*/  FMUL R121, R121, 1.4426950216293334961 ;  /* 0x3fb8aa3b79797820 */ /* 0x000fe40000400000 */
[--C-:B------:R-:W-:Y:S02]  /*6610*/  FFMA R119, R119, c[0x0][0x188], -R9.reuse ;  /* 0x0000620077777a23 */ /* 0x100fe40000000809 */
[----:B-1----:R-:W-:Y:S02]  /*6620*/  FFMA R120, R118, c[0x0][0x188], -R9 ;  /* 0x0000620076787a23 */ /* 0x002fe40000000809 */
[----:B------:R-:W-:Y:S02]  /*6630*/  FADD R127, R109, R127 ;  /* 0x0000007f6d7f7221 */ /* 0x000fe40000000000 */
[----:B------:R-:W-:Y:S02]  /*6640*/  FMUL R120, R120, 1.4426950216293334961 ;  /* 0x3fb8aa3b78787820 */ /* 0x000fe40000400000 */
[----:B------:R-:W-:-:S02]  /*6650*/  FADD R126, R26, R126 ;  /* 0x0000007e1a7e7221 */ /* 0x000fc40000000000 */
[----:B------:R-:W-:Y:S02]  /*6660*/  FADD R125, R31, R125 ;  /* 0x0000007d1f7d7221 */ /* 0x000fe40000000000 */
[----:B--2---:R-:W-:Y:S01]  /*6670*/  FADD R124, R116, R124 ;  /* 0x0000007c747c7221 */ /* 0x004fe20000000000 */
[----:B------:R1:W-:Y:S01]  /*6680*/  MUFU.EX2 R118, R121 ;  /* 0x0000007900767308 */ /* 0x0003e20000000800 */
[----:B------:R-:W-:Y:S02]  /*6690*/  FMUL R119, R119, 1.4426950216293334961 ;  /* 0x3fb8aa3b77777820 */ /* 0x000fe40000400000 */
[----:B------:R-:W-:Y:S02]  /*66a0*/  FADD R127, R102, R127 ;  /* 0x0000007f667f7221 */ /* 0x000fe40000000000 */
[----:B0-----:R-:W-:-:S03]  /*66b0*/  FADD R126, R25, R126 ;  /* 0x0000007e197e7221 */ /* 0x001fc60000000000 */
[----:B------:R0:W-:Y:S01]  /*66c0*/  MUFU.EX2 R162, R120 ;  /* 0x0000007800a27308 */ /* 0x0001e20000000800 */
[----:B-1----:R-:W1:Y:S04]  /*66d0*/  SHFL.BFLY PT, R121, R124, 0x2, 0x1f ;  /* 0x0c401f007c797f89 */ /* 0x002e6800000e0000 */
[----:B------:R-:W2:Y:S04]  /*66e0*/  SHFL.BFLY PT, R130, R127, 0x2, 0x1f ;  /* 0x0c401f007f827f89 */ /* 0x000ea800000e0000 */
[----:B0-----:R-:W0:Y:S01]  /*66f0*/  SHFL.BFLY PT, R120, R125, 0x2, 0x1f ;  /* 0x0c401f007d787f89 */ /* 0x001e2200000e0000 */
[----:B------:R5:W0:Y:S03]  /*6700*/  MUFU.EX2 R163, R119 ;  /* 0x0000007700a37308 */ /* 0x000a260000000800 */
[----:B-----5:R-:W5:Y:S01]  /*6710*/  SHFL.BFLY PT, R119, R126, 0x2, 0x1f ;  /* 0x0c401f007e777f89 */ /* 0x020f6200000e0000 */
[----:B-1----:R-:W-:-:S02]  /*6720*/  FADD R121, R124, R121 ;  /* 0x000000797c797221 */ /* 0x002fc40000000000 */
[----:B--2---:R-:W-:Y:S02]  /*6730*/  FADD R130, R127, R130 ;  /* 0x000000827f827221 */ /* 0x004fe40000000000 */
[----:B0-----:R-:W-:Y:S01]  /*6740*/  FADD R120, R125, R120 ;  /* 0x000000787d787221 */ /* 0x001fe20000000000 */
[----:B------:R-:W0:Y:S01]  /*6750*/  SHFL.BFLY PT, R127, R121, 0x1, 0x1f ;  /* 0x0c201f00797f7f89 */ /* 0x000e2200000e0000 */
[----:B-----5:R-:W-:-:S03]  /*6760*/  FADD R119, R126, R119 ;  /* 0x000000777e777221 */ /* 0x020fc60000000000 */
[----:B------:R-:W1:Y:S01]  /*6770*/  SHFL.BFLY PT, R126, R120, 0x1, 0x1f ;  /* 0x0c201f00787e7f89 */ /* 0x000e6200000e0000 */
[----:B0-----:R-:W-:-:S03]  /*6780*/  FADD R127, R121, R127 ;  /* 0x0000007f797f7221 */ /* 0x001fc60000000000 */
[----:B------:R-:W-:Y:S01]  /*6790*/  BAR.SYNC.DEFER_BLOCKING 0x0 ;  /* 0x0000000000007b1d */ /* 0x000fe20000010000 */
[----:B-1----:R-:W-:-:S05]  /*67a0*/  FADD R126, R120, R126 ;  /* 0x0000007e787e7221 */ /* 0x002fca0000000000 */
[----:B------:R-:W-:Y:S04]  /*67b0*/  @!P0 STS [R11+0x4200], R126 ;  /* 0x0042007e0b008388 */ /* 0x000fe80000000800 */
[----:B------:R0:W-:Y:S04]  /*67c0*/  @!P0 STS [R11+0x4280], R127 ;  /* 0x0042807f0b008388 */ /* 0x0001e80000000800 */
[----:B0-----:R-:W2:Y:S01]  /*67d0*/  LDL.64 R126, [R1+0xc0] ;  /* 0x0000c000017e7983 */ /* 0x001ea20000100a00 */
[----:B------:R-:W-:Y:S02]  /*67e0*/  FFMA R114, R114, c[0x0][0x188], -R9 ;  /* 0x0000620072727a23 */ /* 0x000fe40000000809 */
[----:B------:R-:W-:-:S02]  /*67f0*/  FMUL R129, R129, 1.4426950216293334961 ;  /* 0x3fb8aa3b81817820 */ /* 0x000fc40000400000 */
[----:B------:R-:W-:Y:S02]  /*6800*/  FMUL R111, R111, 1.4426950216293334961 ;  /* 0x3fb8aa3b6f6f7820 */ /* 0x000fe40000400000 */
[----:B------:R-:W-:Y:S02]  /*6810*/  FMUL R114, R114, 1.4426950216293334961 ;  /* 0x3fb8aa3b72727820 */ /* 0x000fe40000400000 */
[----:B------:R-:W-:Y:S01]  /*6820*/  FFMA R115, R115, c[0x0][0x188], -R9 ;  /* 0x0000620073737a23 */ /* 0x000fe20000000809 */
[----:B------:R-:W0:Y:S03]  /*6830*/  MUFU.EX2 R129, R129 ;  /* 0x0000008100817308 */ /* 0x000e260000000800 */
[----:B------:R-:W-:-:S05]  /*6840*/  FMUL R115, R115, 1.4426950216293334961 ;  /* 0x3fb8aa3b73737820 */ /* 0x000fca0000400000 */
[----:B------:R-:W1:Y:S08]  /*6850*/  MUFU.EX2 R111, R111 ;  /* 0x0000006f006f7308 */ /* 0x000e700000000800 */
[----:B------:R-:W5:Y:S08]  /*6860*/  MUFU.EX2 R167, R114 ;  /* 0x0000007200a77308 */ /* 0x000f700000000800 */
[----:B------:R-:W3:Y:S01]  /*6870*/  MUFU.EX2 R166, R115 ;  /* 0x0000007300a67308 */ /* 0x000ee20000000800 */
[----:B------:R-:W-:-:S02]  /*6880*/  FADD R131, R101, R108 ;  /* 0x0000006c65837221 */ /* 0x000fc40000000000 */
[----:B------:R-:W-:Y:S02]  /*6890*/  FADD R132, R128, R104 ;  /* 0x0000006880847221 */ /* 0x000fe40000000000 */
[----:B------:R-:W-:Y:S02]  /*68a0*/  FADD R123, R117, R112 ;  /* 0x00000070757b7221 */ /* 0x000fe40000000000 */
[----:B------:R-:W-:Y:S02]  /*68b0*/  FADD R122, R162, R163 ;  /* 0x000000a3a27a7221 */ /* 0x000fe40000000000 */
[----:B0-----:R-:W-:Y:S02]  /*68c0*/  FADD R131, R129, R131 ;  /* 0x0000008381837221 */ /* 0x001fe40000000000 */
[----:B-1----:R-:W-:Y:S02]  /*68d0*/  FADD R132, R111, R132 ;  /* 0x000000846f847221 */ /* 0x002fe40000000000 */
[----:B------:R-:W-:-:S02]  /*68e0*/  FADD R123, R113, R123 ;  /* 0x0000007b717b7221 */ /* 0x000fc40000000000 */
[----:B-----5:R-:W-:Y:S02]  /*68f0*/  FADD R122, R167, R122 ;  /* 0x0000007aa77a7221 */ /* 0x020fe40000000000 */
[----:B------:R-:W-:Y:S02]  /*6900*/  FADD R131, R107, R131 ;  /* 0x000000836b837221 */ /* 0x000fe40000000000 */
[----:B------:R-:W-:Y:S02]  /*6910*/  FADD R132, R106, R132 ;  /* 0x000000846a847221 */ /* 0x000fe40000000000 */
[----:B------:R-:W-:Y:S02]  /*6920*/  FADD R123, R118, R123 ;  /* 0x0000007b767b7221 */ /* 0x000fe40000000000 */
[----:B---3--:R-:W-:Y:S01]  /*6930*/  FADD R122, R166, R122 ;  /* 0x0000007aa67a7221 */ /* 0x008fe20000000000 */
[----:B------:R-:W0:Y:S04]  /*6940*/  SHFL.BFLY PT, R133, R131, 0x2, 0x1f ;  /* 0x0c401f0083857f89 */ /* 0x000e2800000e0000 */
[----:B------:R-:W1:Y:S04]  /*6950*/  SHFL.BFLY PT, R134, R132, 0x2, 0x1f ;  /* 0x0c401f0084867f89 */ /* 0x000e6800000e0000 */
[----:B------:R-:W3:Y:S04]  /*6960*/  SHFL.BFLY PT, R114, R123, 0x2, 0x1f ;  /* 0x0c401f007b727f89 */ /* 0x000ee800000e0000 */
[----:B------:R-:W5:Y:S04]  /*6970*/  SHFL.BFLY PT, R115, R122, 0x2, 0x1f ;  /* 0x0c401f007a737f89 */ /* 0x000f6800000e0000 */
[----:B------:R-:W4:Y:S01]  /*6980*/  SHFL.BFLY PT, R124, R130, 0x1, 0x1f ;  /* 0x0c201f00827c7f89 */ /* 0x000f2200000e0000 */
[----:B0-----:R-:W-:-:S02]  /*6990*/  FADD R133, R131, R133 ;  /* 0x0000008583857221 */ /* 0x001fc40000000000 */
[----:B-1----:R-:W-:Y:S02]  /*69a0*/  FADD R134, R132, R134 ;  /* 0x0000008684867221 */ /* 0x002fe40000000000 */
[----:B---3--:R-:W-:Y:S02]  /*69b0*/  FADD R114, R123, R114 ;  /* 0x000000727b727221 */ /* 0x008fe40000000000 */
[----:B-----5:R-:W-:Y:S01]  /*69c0*/  FADD R115, R122, R115 ;  /* 0x000000737a737221 */ /* 0x020fe20000000000 */
[----:B------:R-:W0:Y:S04]  /*69d0*/  SHFL.BFLY PT, R123, R134, 0x1, 0x1f ;  /* 0x0c201f00867b7f89 */ /* 0x000e2800000e0000 */
[----:B------:R-:W1:Y:S04]  /*69e0*/  SHFL.BFLY PT, R122, R133, 0x1, 0x1f ;  /* 0x0c201f00857a7f89 */ /* 0x000e6800000e0000 */
[----:B------:R-:W3:Y:S04]  /*69f0*/  SHFL.BFLY PT, R125, R119, 0x1, 0x1f ;  /* 0x0c201f00777d7f89 */ /* 0x000ee800000e0000 */
[----:B------:R-:W5:Y:S04]  /*6a00*/  SHFL.BFLY PT, R131, R114, 0x1, 0x1f ;  /* 0x0c201f0072837f89 */ /* 0x000f6800000e0000 */
[----:B------:R-:W5:Y:S01]  /*6a10*/  SHFL.BFLY PT, R132, R115, 0x1, 0x1f ;  /* 0x0c201f0073847f89 */ /* 0x000f6200000e0000 */
[----:B----4-:R-:W-:-:S02]  /*6a20*/  FADD R124, R130, R124 ;  /* 0x0000007c827c7221 */ /* 0x010fc40000000000 */
[----:B0-----:R-:W-:Y:S02]  /*6a30*/  FADD R123, R134, R123 ;  /* 0x0000007b867b7221 */ /* 0x001fe40000000000 */
[----:B-1----:R-:W-:Y:S02]  /*6a40*/  FADD R122, R133, R122 ;  /* 0x0000007a857a7221 */ /* 0x002fe40000000000 */
[----:B---3--:R-:W-:Y:S02]  /*6a50*/  FADD R125, R119, R125 ;  /* 0x0000007d777d7221 */ /* 0x008fe40000000000 */
[----:B-----5:R-:W-:Y:S02]  /*6a60*/  FADD R131, R114, R131 ;  /* 0x0000008372837221 */ /* 0x020fe40000000000 */
[----:B------:R-:W-:Y:S01]  /*6a70*/  FADD R132, R115, R132 ;  /* 0x0000008473847221 */ /* 0x000fe20000000000 */
        /* <DEDUP_REMOVED lines=11> */
[----:B0-----:R-:W-:-:S02]  /*6b30*/  FADD R119, R114, R119 ;  /* 0x0000007772777221 */ /* 0x001fc40000000000 */
[----:B-1----:R-:W-:-:S03]  /*6b40*/  FADD R120, R115, R120 ;  /* 0x0000007873787221 */ /* 0x002fc60000000000 */
[----:B------:R-:W0:Y:S04]  /*6b50*/  SHFL.BFLY PT, R114, R119, 0x1, 0x1f ;  /* 0x0c201f0077727f89 */ /* 0x000e2800000e0000 */
[----:B------:R-:W1:Y:S01]  /*6b60*/  SHFL.BFLY PT, R115, R120, 0x1, 0x1f ;  /* 0x0c201f0078737f89 */ /* 0x000e6200000e0000 */
[----:B0-----:R-:W-:Y:S02]  /*6b70*/  FADD R114, R119, R114 ;  /* 0x0000007277727221 */ /* 0x001fe40000000000 */
[----:B-1----:R-:W-:-:S03]  /*6b80*/  FADD R119, R120, R115 ;  /* 0x0000007378777221 */ /* 0x002fc60000000000 */
[----:B------:R0:W-:Y:S04]  /*6b90*/  @!P0 STS [R169.X4+0x4000], R114 ;  /* 0x00400072a9008388 */ /* 0x0001e80000004800 */
[----:B------:R1:W-:Y:S01]  /*6ba0*/  @!P0 STS [R169.X4+0x4200], R119 ;  /* 0x00420077a9008388 */ /* 0x0003e20000004800 */
[----:B------:R-:W-:-:S04]  /*6bb0*/  IMAD.WIDE R122, R10, 0x2, R138 ;  /* 0x000000020a7a7825 */ /* 0x000fc800078e028a */
[C---:B0-----:R-:W-:Y:S01]  /*6bc0*/  IMAD.WIDE R114, R10.reuse, 0x2, R140 ;  /* 0x000000020a727825 */ /* 0x041fe200078e028c */
[----:B------:R-:W-:Y:S03]  /*6bd0*/  BAR.SYNC.DEFER_BLOCKING 0x0 ;  /* 0x0000000000007b1d */ /* 0x000fe60000010000 */
[----:B------:R-:W-:-:S03]  /*6be0*/  IMAD.WIDE R130, R10, 0x2, R216 ;  /* 0x000000020a827825 */ /* 0x000fc600078e02d8 */
[----:B------:R-:W3:Y:S01]  /*6bf0*/  LDL.64 R140, [R1+0xd0] ;  /* 0x0000d000018c7983 */ /* 0x000ee20000100a00 */
[----:B------:R-:W-:-:S04]  /*6c00*/  IMAD.WIDE R120, R10, 0x2, R136 ;  /* 0x000000020a787825 */ /* 0x000fc800078e0288 */
[C---:B------:R-:W-:Y:S02]  /*6c10*/  IMAD.WIDE R136, R10.reuse, 0x2, R186 ;  /* 0x000000020a887825 */ /* 0x040fe400078e02ba */
[----:B------:R-:W4:Y:S02]  /*6c20*/  LDL.64 R186, [R1+0x10] ;  /* 0x0000100001ba7983 */ /* 0x000f240000100a00 */
[C---:B------:R-:W-:Y:S02]  /*6c30*/  IMAD.WIDE R138, R10.reuse, 0x2, R160 ;  /* 0x000000020a8a7825 */ /* 0x040fe400078e02a0 */
[----:B------:R-:W5:Y:S04]  /*6c40*/  LDL.64 R160, [R1+0x98] ;  /* 0x0000980001a07983 */ /* 0x000f680000100a00 */
[----:B------:R0:W4:Y:S04]  /*6c50*/  LDG.E.U16 R114, [R114.64] ;  /* 0x0000000472727981 */ /* 0x000128000c1e1500 */
[----:B------:R1:W4:Y:S04]  /*6c60*/  LDG.E.U16 R130, [R130.64] ;  /* 0x0000000482827981 */ /* 0x000328000c1e1500 */
[----:B------:R2:W4:Y:S04]  /*6c70*/  LDG.E.U16 R136, [R136.64] ;  /* 0x0000000488887981 */ /* 0x000528000c1e1500 */
[----:B0-----:R0:W4:Y:S01]  /*6c80*/  LDG.E.U16 R115, [R122.64] ;  /* 0x000000047a737981 */ /* 0x001122000c1e1500 */
[----:B------:R-:W-:-:S03]  /*6c90*/  IMAD.WIDE R132, R10, 0x2, R206 ;  /* 0x000000020a847825 */ /* 0x000fc600078e02ce */
[----:B-1----:R1:W4:Y:S04]  /*6ca0*/  LDG.E.U16 R119, [R120.64] ;  /* 0x0000000478777981 */ /* 0x002328000c1e1500 */
[----:B------:R1:W4:Y:S01]  /*6cb0*/  LDG.E.U16 R132, [R132.64] ;  /* 0x0000000484847981 */ /* 0x000322000c1e1500 */
[----:B0-----:R-:W-:-:S03]  /*6cc0*/  IMAD.WIDE R122, R10, 0x2, R210 ;  /* 0x000000020a7a7825 */ /* 0x001fc600078e02d2 */
[----:B------:R0:W4:Y:S04]  /*6cd0*/  LDG.E.U16 R138, [R138.64] ;  /* 0x000000048a8a7981 */ /* 0x000128000c1e1500 */
[----:B------:R0:W4:Y:S02]  /*6ce0*/  LDG.E.U16 R131, [R122.64] ;  /* 0x000000047a837981 */ /* 0x000124000c1e1500 */
[C---:B0-----:R-:W-:Y:S02]  /*6cf0*/  IMAD.WIDE R122, R10.reuse, 0x2, R184 ;  /* 0x000000020a7a7825 */ /* 0x041fe400078e02b8 */
[----:B------:R-:W4:Y:S04]  /*6d00*/  LDL.64 R184, [R1+0xa8] ;  /* 0x0000a80001b87983 */ /* 0x000f280000100a00 */
[----:B--2---:R0:W4:Y:S02]  /*6d10*/  LDG.E.U16 R137, [R122.64] ;  /* 0x000000047a897981 */ /* 0x004124000c1e1500 */
[----:B0-----:R-:W-:-:S04]  /*6d20*/  IMAD.WIDE R122, R10, 0x2, R142 ;  /* 0x000000020a7a7825 */ /* 0x001fc800078e028e */
[C---:B------:R-:W-:Y:S02]  /*6d30*/  IMAD.WIDE R142, R10.reuse, 0x2, R126 ;  /* 0x000000020a8e7825 */ /* 0x040fe400078e027e */
[----:B------:R-:W4:Y:S02]  /*6d40*/  LDL.64 R126, [R1+0x78] ;  /* 0x00007800017e7983 */ /* 0x000f240000100a00 */
[C---:B-1----:R-:W-:Y:S02]  /*6d50*/  IMAD.WIDE R120, R10.reuse, 0x2, R202 ;  /* 0x000000020a787825 */ /* 0x042fe400078e02ca */
[----:B------:R0:W4:Y:S04]  /*6d60*/  LDG.E.U16 R142, [R142.64] ;  /* 0x000000048e8e7981 */ /* 0x000128000c1e1500 */
[----:B------:R1:W4:Y:S01]  /*6d70*/  LDG.E.U16 R133, [R120.64] ;  /* 0x0000000478857981 */ /* 0x000322000c1e1500 */
[----:B------:R-:W-:-:S03]  /*6d80*/  IMAD.WIDE R146, R10, 0x2, R146 ;  /* 0x000000020a927825 */ /* 0x000fc600078e0292 */
[----:B------:R-:W4:Y:S01]  /*6d90*/  LDL.64 R202, [R1+0x38] ;  /* 0x0000380001ca7983 */ /* 0x000f220000100a00 */
[----:B------:R-:W-:-:S03]  /*6da0*/  IMAD.WIDE R134, R10, 0x2, R198 ;  /* 0x000000020a867825 */ /* 0x000fc600078e02c6 */
[----:B------:R0:W4:Y:S01]  /*6db0*/  LDG.E.U16 R146, [R146.64] ;  /* 0x0000000492927981 */ /* 0x000122000c1e1500 */
[----:B-1----:R-:W-:-:S03]  /*6dc0*/  IMAD.WIDE R120, R10, 0x2, R150 ;  /* 0x000000020a787825 */ /* 0x002fc600078e0296 */
[----:B------:R-:W4:Y:S04]  /*6dd0*/  LDL.64 R150, [R1+0x80] ;  /* 0x0000800001967983 */ /* 0x000f280000100a00 */
[----:B------:R1:W4:Y:S01]  /*6de0*/  LDG.E.U16 R139, [R120.64] ;  /* 0x00000004788b7981 */ /* 0x000322000c1e1500 */
[----:B------:R-:W-:-:S03]  /*6df0*/  IMAD.WIDE R124, R10, 0x2, R194 ;  /* 0x000000020a7c7825 */ /* 0x000fc600078e02c2 */
[----:B------:R0:W4:Y:S01]  /*6e00*/  LDG.E.U16 R134, [R134.64] ;  /* 0x0000000486867981 */ /* 0x000122000c1e1500 */
[----:B------:R-:W-:-:S03]  /*6e10*/  IMAD.WIDE R148, R10, 0x2, R148 ;  /* 0x000000020a947825 */ /* 0x000fc600078e0294 */
[----:B------:R-:W4:Y:S01]  /*6e20*/  LDL.64 R194, [R1+0x18] ;  /* 0x0000180001c27983 */ /* 0x000f220000100a00 */
[----:B-1----:R-:W-:-:S03]  /*6e30*/  IMAD.WIDE R120, R10, 0x2, R152 ;  /* 0x000000020a787825 */ /* 0x002fc600078e0298 */
[----:B------:R-:W4:Y:S04]  /*6e40*/  LDL.64 R152, [R1+0x70] ;  /* 0x0000700001987983 */ /* 0x000f280000100a00 */
[----:B0-----:R4:W4:Y:S01]  /*6e50*/  LDG.E.U16 R135, [R124.64] ;  /* 0x000000047c877981 */ /* 0x001922000c1e1500 */
[----:B------:R-:W-:-:S03]  /*6e60*/  IMAD.WIDE R144, R10, 0x2, R144 ;  /* 0x000000020a907825 */ /* 0x000fc600078e0290 */
[----:B------:R0:W4:Y:S04]  /*6e70*/  LDG.E.U16 R143, [R120.64] ;  /* 0x00000004788f7981 */ /* 0x000128000c1e1500 */
[----:B------:R1:W4:Y:S04]  /*6e80*/  LDG.E.U16 R148, [R148.64] ;  /* 0x0000000494947981 */ /* 0x000328000c1e1500 */
[----:B------:R0:W4:Y:S04]  /*6e90*/  LDG.E.U16 R144, [R144.64] ;  /* 0x0000000490907981 */ /* 0x000128000c1e1500 */
[----:B------:R-:W4:Y:S01]  /*6ea0*/  LDL.64 R198, [R1+0x20] ;  /* 0x0000200001c67983 */ /* 0x000f220000100a00 */
[----:B---3--:R-:W-:-:S06]  /*6eb0*/  IMAD.WIDE R140, R10, 0x2, R140 ;  /* 0x000000020a8c7825 */ /* 0x008fcc00078e028c */
[----:B------:R3:W2:Y:S04]  /*6ec0*/  LDG.E.U16 R140, [R140.64] ;  /* 0x000000048c8c7981 */ /* 0x0006a8000c1e1500 */
[----:B---3--:R5:W3:Y:S02]  /*6ed0*/  LDG.E.U16 R141, [R122.64] ;  /* 0x000000047a8d7981 */ /* 0x008ae4000c1e1500 */
[C---:B-----5:R-:W-:Y:S02]  /*6ee0*/  IMAD.WIDE R122, R10.reuse, 0x2, R160 ;  /* 0x000000020a7a7825 */ /* 0x060fe400078e02a0 */
[----:B------:R-:W5:Y:S04]  /*6ef0*/  LDL.64 R160, [R1+0x30] ;  /* 0x0000300001a07983 */ /* 0x000f680000100a00 */
[----:B------:R0:W2:Y:S01]  /*6f00*/  LDG.E.U16 R147, [R122.64] ;  /* 0x000000047a937981 */ /* 0x0000a2000c1e1500 */
[----:B----4-:R-:W-:-:S03]  /*6f10*/  IMAD.WIDE R124, R10, 0x2, R184 ;  /* 0x000000020a7c7825 */ /* 0x010fc600078e02b8 */
[----:B------:R-:W4:Y:S01]  /*6f20*/  LDL.64 R184, [R1+0x58] ;  /* 0x0000580001b87983 */ /* 0x000f220000100a00 */
[----:B0-----:R-:W-:-:S03]  /*6f30*/  IMAD.WIDE R120, R10, 0x2, R156 ;  /* 0x000000020a787825 */ /* 0x001fc600078e029c */
[----:B------:R-:W2:Y:S04]  /*6f40*/  LDL.64 R156, [R1+0x50] ;  /* 0x00005000019c7983 */ /* 0x000ea80000100a00 */
[----:B-1----:R0:W2:Y:S04]  /*6f50*/  LDG.E.U16 R149, [R120.64] ;  /* 0x0000000478957981 */ /* 0x0020a8000c1e1500 */
[----:B------:R1:W2:Y:S01]  /*6f60*/  LDG.E.U16 R145, [R124.64] ;  /* 0x000000047c917981 */ /* 0x0002a2000c1e1500 */
[----:B------:R-:W-:-:S03]  /*6f70*/  IMAD.WIDE R122, R10, 0x2, R126 ;  /* 0x000000020a7a7825 */ /* 0x000fc600078e027e */
[----:B------:R-:W2:Y:S01]  /*6f80*/  LDL.64 R126, [R1+0x48] ;  /* 0x00004800017e7983 */ /* 0x000ea20000100a00 */
[----:B0-----:R-:W-:-:S03]  /*6f90*/  IMAD.WIDE R120, R10, 0x2, R158 ;  /* 0x000000020a787825 */ /* 0x001fc600078e029e */
[----:B------:R-:W3:Y:S04]  /*6fa0*/  LDL.64 R158, [R1+0x40] ;  /* 0x00004000019e7983 */ /* 0x000ee80000100a00 */
[----:B-1----:R-:W3:Y:S01]  /*6fb0*/  LDL.64 R124, [R1+0x28] ;  /* 0x00002800017c7983 */ /* 0x002ee20000100a00 */
[----:B------:R-:W-:-:S06]  /*6fc0*/  IMAD.WIDE R150, R10, 0x2, R150 ;  /* 0x000000020a967825 */ /* 0x000fcc00078e0296 */
[----:B------:R0:W5:Y:S01]  /*6fd0*/  LDG.E.U16 R150, [R150.64] ;  /* 0x0000000496967981 */ /* 0x000162000c1e1500 */
[----:B------:R-:W-:-:S03]  /*6fe0*/  IMAD.WIDE R152, R10, 0x2, R152 ;  /* 0x000000020a987825 */ /* 0x000fc600078e0298 */
[----:B0-----:R4:W5:Y:S04]  /*6ff0*/  LDG.E.U16 R151, [R122.64] ;  /* 0x000000047a977981 */ /* 0x001968000c1e1500 */
[----:B------:R0:W5:Y:S04]  /*7000*/  LDG.E.U16 R152, [R152.64] ;  /* 0x0000000498987981 */ /* 0x000168000c1e1500 */
[----:B0-----:R2:W5:Y:S01]  /*7010*/  LDG.E.U16 R153, [R120.64] ;  /* 0x0000000478997981 */ /* 0x001562000c1e1500 */
[----:B----4-:R-:W-:-:S03]  /*7020*/  IMAD.WIDE R122, R10, 0x2, R184 ;  /* 0x000000020a7a7825 */ /* 0x010fc600078e02b8 */
[----:B------:R-:W4:Y:S01]  /*7030*/  LDL.64 R184, [R1+0x8] ;  /* 0x0000080001b87983 */ /* 0x000f220000100a00 */
[----:B--2---:R-:W-:-:S03]  /*7040*/  IMAD.WIDE R120, R10, 0x2, R126 ;  /* 0x000000020a787825 */ /* 0x004fc600078e027e */
[----:B------:R-:W2:Y:S01]  /*7050*/  LDL.64 R126, [R1] ;  /* 0x00000000017e7983 */ /* 0x000ea20000100a00 */
[----:B------:R-:W-:-:S04]  /*7060*/  IMAD.WIDE R156, R10, 0x2, R156 ;  /* 0x000000020a9c7825 */ /* 0x000fc800078e029c */
[C---:B------:R-:W-:Y:S02]  /*7070*/  IMAD.WIDE R154, R10.reuse, 0x2, R154 ;  /* 0x000000020a9a7825 */ /* 0x040fe400078e029a */
[----:B------:R0:W2:Y:S02]  /*7080*/  LDG.E.U16 R156, [R156.64] ;  /* 0x000000049c9c7981 */ /* 0x0000a4000c1e1500 */
[C---:B---3--:R-:W-:Y:S02]  /*7090*/  IMAD.WIDE R158, R10.reuse, 0x2, R158 ;  /* 0x000000020a9e7825 */ /* 0x048fe400078e029e */
[----:B------:R1:W3:Y:S02]  /*70a0*/  LDG.E.U16 R154, [R154.64] ;  /* 0x000000049a9a7981 */ /* 0x0002e4000c1e1500 */
[C---:B-----5:R-:W-:Y:S02]  /*70b0*/  IMAD.WIDE R160, R10.reuse, 0x2, R160 ;  /* 0x000000020aa07825 */ /* 0x060fe400078e02a0 */
[----:B------:R5:W3:Y:S02]  /*70c0*/  LDG.E.U16 R158, [R158.64] ;  /* 0x000000049e9e7981 */ /* 0x000ae4000c1e1500 */
[----:B------:R-:W-:-:S02]  /*70d0*/  IMAD.WIDE R124, R10, 0x2, R124 ;  /* 0x000000020a7c7825 */ /* 0x000fc400078e027c */
[----:B0-----:R0:W3:Y:S04]  /*70e0*/  LDG.E.U16 R157, [R120.64] ;  /* 0x00000004789d7981 */ /* 0x0010e8000c1e1500 */
[----:B-1----:R1:W3:Y:S04]  /*70f0*/  LDG.E.U16 R155, [R122.64] ;  /* 0x000000047a9b7981 */ /* 0x0022e8000c1e1500 */
[----:B------:R5:W3:Y:S01]  /*7100*/  LDG.E.U16 R160, [R160.64] ;  /* 0x00000004a0a07981 */ /* 0x000ae2000c1e1500 */
[----:B0-----:R-:W-:-:S04]  /*7110*/  IMAD.WIDE R120, R10, 0x2, R202 ;  /* 0x000000020a787825 */ /* 0x001fc800078e02ca */
[C---:B-1----:R-:W-:Y:S01]  /*7120*/  IMAD.WIDE R122, R10.reuse, 0x2, R194 ;  /* 0x000000020a7a7825 */ /* 0x042fe200078e02c2 */
[----:B-----5:R0:W5:Y:S04]  /*7130*/  LDG.E.U16 R159, [R120.64] ;  /* 0x00000004789f7981 */ /* 0x020168000c1e1500 */
[----:B------:R2:W3:Y:S04]  /*7140*/  LDG.E.U16 R161, [R124.64] ;  /* 0x000000047ca17981 */ /* 0x0004e8000c1e1500 */
[----:B------:R4:W3:Y:S01]  /*7150*/  LDG.E.U16 R171, [R122.64] ;  /* 0x000000047aab7981 */ /* 0x0008e2000c1e1500 */
[----:B0-----:R-:W-:-:S05]  /*7160*/  IMAD.WIDE R120, R10, 0x2, R198 ;  /* 0x000000020a787825 */ /* 0x001fca00078e02c6 */
[----:B------:R0:W3:Y:S02]  /*7170*/  LDG.E.U16 R169, [R120.64] ;  /* 0x0000000478a97981 */ /* 0x0000e4000c1e1500 */
[----:B0-----:R-:W-:-:S05]  /*7180*/  IMAD.WIDE R120, R10, 0x2, R186 ;  /* 0x000000020a787825 */ /* 0x001fca00078e02ba */
[----:B------:R0:W3:Y:S02]  /*7190*/  LDG.E.U16 R173, [R120.64] ;  /* 0x0000000478ad7981 */ /* 0x0000e4000c1e1500 */
[----:B0-----:R-:W-:-:S05]  /*71a0*/  IMAD.WIDE R120, R10, 0x2, R250 ;  /* 0x000000020a787825 */ /* 0x001fca00078e02fa */
[----:B------:R0:W3:Y:S02]  /*71b0*/  LDG.E.U16 R179, [R120.64] ;  /* 0x0000000478b37981 */ /* 0x0000e4000c1e1500 */
[----:B0-----:R-:W-:-:S04]  /*71c0*/  IMAD.WIDE R120, R10, 0x2, R244 ;  /* 0x000000020a787825 */ /* 0x001fc800078e02f4 */
[C---:B----4-:R-:W-:Y:S02]  /*71d0*/  IMAD.WIDE R122, R10.reuse, 0x2, R184 ;  /* 0x000000020a7a7825 */ /* 0x050fe400078e02b8 */
[----:B------:R0:W4:Y:S04]  /*71e0*/  LDG.E.U16 R184, [R120.64] ;  /* 0x0000000478b87981 */ /* 0x000128000c1e1500 */
[----:B------:R1:W3:Y:S01]  /*71f0*/  LDG.E.U16 R174, [R122.64] ;  /* 0x000000047aae7981 */ /* 0x0002e2000c1e1500 */
[----:B--2---:R-:W-:-:S03]  /*7200*/  IMAD.WIDE R124, R10, 0x2, R126 ;  /* 0x000000020a7c7825 */ /* 0x004fc600078e027e */
[----:B------:R-:W2:Y:S04]  /*7210*/  LDS R126, [R252.X4+0x4000] ;  /* 0x00400000fc7e7984 */ /* 0x000ea80000004800 */
[----:B------:R0:W3:Y:S01]  /*7220*/  LDG.E.U16 R176, [R124.64] ;  /* 0x000000047cb07981 */ /* 0x0000e2000c1e1500 */
[----:B-1----:R-:W-:-:S05]  /*7230*/  IMAD.WIDE R122, R10, 0x2, R248 ;  /* 0x000000020a7a7825 */ /* 0x002fca00078e02f8 */
[----:B------:R1:W3:Y:S01]  /*7240*/  LDG.E.U16 R181, [R122.64] ;  /* 0x000000047ab57981 */ /* 0x0002e2000c1e1500 */
[----:B0-----:R-:W-:-:S05]  /*7250*/  IMAD.WIDE R124, R10, 0x2, R246 ;  /* 0x000000020a7c7825 */ /* 0x001fca00078e02f6 */
[----:B------:R0:W3:Y:S01]  /*7260*/  LDG.E.U16 R183, [R124.64] ;  /* 0x000000047cb77981 */ /* 0x0000e2000c1e1500 */
[----:B-1----:R-:W-:-:S05]  /*7270*/  IMAD.WIDE R122, R10, 0x2, R242 ;  /* 0x000000020a7a7825 */ /* 0x002fca00078e02f2 */
[----:B------:R1:W4:Y:S01]  /*7280*/  LDG.E.U16 R185, [R122.64] ;  /* 0x000000047ab97981 */ /* 0x000322000c1e1500 */
[----:B0-----:R-:W-:-:S05]  /*7290*/  IMAD.WIDE R124, R10, 0x2, R240 ;  /* 0x000000020a7c7825 */ /* 0x001fca00078e02f0 */
[----:B------:R0:W4:Y:S01]  /*72a0*/  LDG.E.U16 R186, [R124.64] ;  /* 0x000000047cba7981 */ /* 0x000122000c1e1500 */
[----:B-1----:R-:W-:-:S04]  /*72b0*/  IMAD.WIDE R122, R10, 0x2, R236 ;  /* 0x000000020a7a7825 */ /* 0x002fc800078e02ec */
[C---:B------:R-:W-:Y:S01]  /*72c0*/  IMAD.WIDE R120, R10.reuse, 0x2, R238 ;  /* 0x000000020a787825 */ /* 0x040fe200078e02ee */
[----:B------:R1:W4:Y:S03]  /*72d0*/  LDG.E.U16 R189, [R122.64] ;  /* 0x000000047abd7981 */ /* 0x000326000c1e1500 */
[C---:B0-----:R-:W-:Y:S01]  /*72e0*/  IMAD.WIDE R124, R10.reuse, 0x2, R234 ;  /* 0x000000020a7c7825 */ /* 0x041fe200078e02ea */
[----:B------:R0:W4:Y:S04]  /*72f0*/  LDG.E.U16 R187, [R120.64] ;  /* 0x0000000478bb7981 */ /* 0x000128000c1e1500 */
[----:B------:R2:W4:Y:S01]  /*7300*/  LDG.E.U16 R194, [R124.64] ;  /* 0x000000047cc27981 */ /* 0x000522000c1e1500 */
[----:B-1----:R-:W-:-:S04]  /*7310*/  IMAD.WIDE R122, R10, 0x2, R228 ;  /* 0x000000020a7a7825 */ /* 0x002fc800078e02e4 */
[C---:B0-----:R-:W-:Y:S01]  /*7320*/  IMAD.WIDE R120, R10.reuse, 0x2, R232 ;  /* 0x000000020a787825 */ /* 0x041fe200078e02e8 */
[----:B------:R0:W4:Y:S03]  /*7330*/  LDG.E.U16 R198, [R122.64] ;  /* 0x000000047ac67981 */ /* 0x000126000c1e1500 */
[C---:B--2---:R-:W-:Y:S01]  /*7340*/  IMAD.WIDE R124, R10.reuse, 0x2, R226 ;  /* 0x000000020a7c7825 */ /* 0x044fe200078e02e2 */
[----:B------:R1:W2:Y:S04]  /*7350*/  LDG.E.U16 R195, [R120.64] ;  /* 0x0000000478c37981 */ /* 0x0002a8000c1e1500 */
[----:B------:R5:W2:Y:S01]  /*7360*/  LDG.E.U16 R199, [R124.64] ;  /* 0x000000047cc77981 */ /* 0x000aa2000c1e1500 */
[----:B0-----:R-:W-:-:S04]  /*7370*/  IMAD.WIDE R122, R10, 0x2, R222 ;  /* 0x000000020a7a7825 */ /* 0x001fc800078e02de */
[C---:B-1----:R-:W-:Y:S01]  /*7380*/  IMAD.WIDE R120, R10.reuse, 0x2, R224 ;  /* 0x000000020a787825 */ /* 0x042fe200078e02e0 */
[----:B------:R0:W2:Y:S03]  /*7390*/  LDG.E.U16 R203, [R122.64] ;  /* 0x000000047acb7981 */ /* 0x0000a6000c1e1500 */
[C---:B-----5:R-:W-:Y:S01]  /*73a0*/  IMAD.WIDE R124, R10.reuse, 0x2, R220 ;  /* 0x000000020a7c7825 */ /* 0x060fe200078e02dc */
[----:B------:R1:W5:Y:S04]  /*73b0*/  LDG.E.U16 R202, [R120.64] ;  /* 0x0000000478ca7981 */ /* 0x000368000c1e1500 */
[----:B------:R1:W2:Y:S01]  /*73c0*/  LDG.E.U16 R206, [R124.64] ;  /* 0x000000047cce7981 */ /* 0x0002a2000c1e1500 */
[----:B0-----:R-:W-:-:S04]  /*73d0*/  IMAD.WIDE R122, R10, 0x2, R214 ;  /* 0x000000020a7a7825 */ /* 0x001fc800078e02d6 */
[C---:B-1----:R-:W-:Y:S01]  /*73e0*/  IMAD.WIDE R120, R10.reuse, 0x2, R218 ;  /* 0x000000020a787825 */ /* 0x042fe200078e02da */
[----:B------:R0:W2:Y:S03]  /*73f0*/  LDG.E.U16 R210, [R122.64] ;  /* 0x000000047ad27981 */ /* 0x0000a6000c1e1500 */
[C---:B------:R-:W-:Y:S01]  /*7400*/  IMAD.WIDE R124, R10.reuse, 0x2, R212 ;  /* 0x000000020a7c7825 */ /* 0x040fe200078e02d4 */
[----:B------:R1:W2:Y:S04]  /*7410*/  LDG.E.U16 R207, [R120.64] ;  /* 0x0000000478cf7981 */ /* 0x0002a8000c1e1500 */
[----:B------:R1:W2:Y:S01]  /*7420*/  LDG.E.U16 R211, [R124.64] ;  /* 0x000000047cd37981 */ /* 0x0002a2000c1e1500 */
[----:B0-----:R-:W-:-:S04]  /*7430*/  IMAD.WIDE R122, R10, 0x2, R200 ;  /* 0x000000020a7a7825 */ /* 0x001fc800078e02c8 */
[----:B-1----:R-:W-:Y:S01]  /*7440*/  IMAD.WIDE R120, R10, 0x2, R208 ;  /* 0x000000020a787825 */ /* 0x002fe200078e02d0 */
[----:B------:R0:W2:Y:S03]  /*7450*/  LDG.E.U16 R217, [R122.64] ;  /* 0x000000047ad97981 */ /* 0x0000a6000c1e1500 */
[----:B------:R-:W-:Y:S02]  /*7460*/  FADD R125, -R2, R177 ;  /* 0x000000b1027d7221 */ /* 0x000fe40000000100 */
[----:B------:R1:W2:Y:S02]  /*7470*/  LDG.E.U16 R177, [R120.64] ;  /* 0x0000000478b17981 */ /* 0x0002a4000c1e1500 */
[----:B------:R-:W-:Y:S02]  /*7480*/  FMUL R125, R125, 1.4426950216293334961 ;  /* 0x3fb8aa3b7d7d7820 */ /* 0x000fe40000400000 */
[----:B------:R-:W-:Y:S01]  /*7490*/  FADD R127, -R3, R175 ;  /* 0x000000af037f7221 */ /* 0x000fe20000000100 */
[----:B0-----:R-:W-:Y:S03]  /*74a0*/  LDS R122, [R252.X4+0x4080] ;  /* 0x00408000fc7a7984 */ /* 0x001fe60000004800 */
[----:B------:R-:W0:Y:S01]  /*74b0*/  MUFU.EX2 R125, R125 ;  /* 0x0000007d007d7308 */ /* 0x000e220000000800 */
[----:B-1----:R-:W-:-:S05]  /*74c0*/  IMAD.WIDE R120, R10, 0x2, R204 ;  /* 0x000000020a787825 */ /* 0x002fca00078e02cc */
[----:B------:R1:W2:Y:S02]  /*74d0*/  LDG.E.U16 R216, [R120.64] ;  /* 0x0000000478d87981 */ /* 0x0002a4000c1e1500 */
[----:B-1----:R-:W-:-:S05]  /*74e0*/  IMAD.WIDE R120, R10, 0x2, R196 ;  /* 0x000000020a787825 */ /* 0x002fca00078e02c4 */
[----:B------:R1:W2:Y:S01]  /*74f0*/  LDG.E.U16 R175, [R120.64] ;  /* 0x0000000478af7981 */ /* 0x0002a2000c1e1500 */
[C---:B0-----:R-:W-:Y:S02]  /*7500*/  FFMA R188, R125.reuse, R188, R126 ;  /* 0x000000bc7dbc7223 */ /* 0x041fe4000000007e */
[C---:B------:R-:W-:Y:S02]  /*7510*/  FMUL R76, R125.reuse, R76 ;  /* 0x0000004c7d4c7220 */ /* 0x040fe40000400000 */
[C---:B------:R-:W-:Y:S02]  /*7520*/  FMUL R77, R125.reuse, R77 ;  /* 0x0000004d7d4d7220 */ /* 0x040fe40000400000 */
[C---:B------:R-:W-:Y:S02]  /*7530*/  FMUL R72, R125.reuse, R72 ;  /* 0x000000487d487220 */ /* 0x040fe40000400000 */
[C---:B------:R-:W-:Y:S02]  /*7540*/  FMUL R73, R125.reuse, R73 ;  /* 0x000000497d497220 */ /* 0x040fe40000400000 */
[----:B------:R-:W-:-:S02]  /*7550*/  FMUL R68, R125, R68 ;  /* 0x000000447d447220 */ /* 0x000fc40000400000 */
[C---:B------:R-:W-:Y:S02]  /*7560*/  FMUL R69, R125.reuse, R69 ;  /* 0x000000457d457220 */ /* 0x040fe40000400000 */
[C---:B------:R-:W-:Y:S02]  /*7570*/  FMUL R124, R125.reuse, R64 ;  /* 0x000000407d7c7220 */ /* 0x040fe40000400000 */
[----:B------:R-:W-:Y:S02]  /*7580*/  FMUL R125, R125, R65 ;  /* 0x000000417d7d7220 */ /* 0x000fe40000400000 */
[----:B------:R-:W-:-:S05]  /*7590*/  IMAD.WIDE R64, R10, 0x2, R192 ;  /* 0x000000020a407825 */ /* 0x000fca00078e02c0 */
[----:B------:R0:W2:Y:S02]  /*75a0*/  LDG.E.U16 R230, [R64.64] ;  /* 0x0000000440e67981 */ /* 0x0000a4000c1e1500 */
[----:B0-----:R-:W-:-:S06]  /*75b0*/  IMAD.WIDE R64, R10, 0x2, R190 ;  /* 0x000000020a407825 */ /* 0x001fcc00078e02be */
[----:B------:R0:W2:Y:S01]  /*75c0*/  LDG.E.U16 R64, [R64.64] ;  /* 0x0000000440407981 */ /* 0x0000a2000c1e1500 */
[----:B------:R-:W-:-:S06]  /*75d0*/  FMUL R127, R127, 1.4426950216293334961 ;  /* 0x3fb8aa3b7f7f7820 */ /* 0x000fcc0000400000 */
[----:B------:R-:W1:Y:S01]  /*75e0*/  MUFU.EX2 R127, R127 ;  /* 0x0000007f007f7308 */ /* 0x000e620000000800 */
[----:B0-----:R-:W0:Y:S01]  /*75f0*/  LDS R65, [R252.X4+0x4100] ;  /* 0x00410000fc417984 */ /* 0x001e220000004800 */
[----:B-1----:R-:W-:Y:S02]  /*7600*/  FMUL R126, R127, R66 ;  /* 0x000000427f7e7220 */ /* 0x002fe40000400000 */
[----:B------:R-:W-:-:S04]  /*7610*/  FADD R66, -R4, R164 ;  /* 0x000000a404427221 */ /* 0x000fc80000000100 */
[----:B------:R-:W-:-:S04]  /*7620*/  FMUL R66, R66, 1.4426950216293334961 ;  /* 0x3fb8aa3b42427820 */ /* 0x000fc80000400000 */
[----:B------:R-:W1:Y:S01]  /*7630*/  MUFU.EX2 R121, R66 ;  /* 0x0000004200797308 */ /* 0x000e620000000800 */
[----:B------:R-:W-:Y:S02]  /*7640*/  F2FP.BF16.PACK_AB R108, R108, R101 ;  /* 0x000000656c6c723e */ /* 0x000fe400000010ff */
[----:B------:R-:W-:Y:S02]  /*7650*/  F2FP.BF16.PACK_AB R27, R24, R27 ;  /* 0x0000001b181b723e */ /* 0x000fe400000010ff */
[----:B------:R-:W-:Y:S01]  /*7660*/  LDS R24, [R252.X4+0x4300] ;  /* 0x00430000fc187984 */ /* 0x000fe20000004800 */
[C---:B-1----:R-:W-:Y:S02]  /*7670*/  FMUL R60, R121.reuse, R60 ;  /* 0x0000003c793c7220 */ /* 0x042fe40000400000 */
[C---:B0-----:R-:W-:Y:S02]  /*7680*/  FFMA R180, R121.reuse, R180, R65 ;  /* 0x000000b479b47223 */ /* 0x041fe40000000041 */
[C---:B------:R-:W-:Y:S01]  /*7690*/  FMUL R61, R121.reuse, R61 ;  /* 0x0000003d793d7220 */ /* 0x040fe20000400000 */
[----:B------:R-:W0:Y:S01]  /*76a0*/  LDS R65, [R252.X4+0x4180] ;  /* 0x00418000fc417984 */ /* 0x000e220000004800 */
[----:B------:R-:W-:-:S02]  /*76b0*/  FMUL R56, R121, R56 ;  /* 0x0000003879387220 */ /* 0x000fc40000400000 */
[C---:B------:R-:W-:Y:S02]  /*76c0*/  FMUL R57, R121.reuse, R57 ;  /* 0x0000003979397220 */ /* 0x040fe40000400000 */
[C---:B------:R-:W-:Y:S02]  /*76d0*/  FMUL R52, R121.reuse, R52 ;  /* 0x0000003479347220 */ /* 0x040fe40000400000 */
[C---:B------:R-:W-:Y:S02]  /*76e0*/  FMUL R53, R121.reuse, R53 ;  /* 0x0000003579357220 */ /* 0x040fe40000400000 */
[C---:B------:R-:W-:Y:S02]  /*76f0*/  FMUL R120, R121.reuse, R48 ;  /* 0x0000003079787220 */ /* 0x040fe40000400000 */
[----:B------:R-:W-:Y:S01]  /*7700*/  FMUL R121, R121, R49 ;  /* 0x0000003179797220 */ /* 0x000fe20000400000 */
[----:B------:R-:W1:Y:S01]  /*7710*/  LDS R48, [R252.X4+0x4200] ;  /* 0x00420000fc307984 */ /* 0x000e620000004800 */
[----:B------:R-:W-:-:S04]  /*7720*/  FADD R49, -R6, R105 ;  /* 0x0000006906317221 */ /* 0x000fc80000000100 */
[----:B------:R-:W-:-:S04]  /*7730*/  FMUL R49, R49, 1.4426950216293334961 ;  /* 0x3fb8aa3b31317820 */ /* 0x000fc80000400000 */
[----:B------:R0:W-:Y:S02]  /*7740*/  MUFU.EX2 R101, R49 ;  /* 0x0000003100657308 */ /* 0x0001e40000000800 */
[----:B0-----:R-:W-:Y:S02]  /*7750*/  F2FP.BF16.PACK_AB R49, R25, R26 ;  /* 0x0000001a1931723e */ /* 0x001fe400000010ff */
[----:B------:R-:W-:Y:S04]  /*7760*/  LDS R26, [R252.X4+0x4280] ;  /* 0x00428000fc1a7984 */ /* 0x000fe80000004800 */
[----:B------:R-:W-:Y:S04]  /*7770*/  LDS R25, [R252.X4+0x4380] ;  /* 0x00438000fc197984 */ /* 0x000fe80000004800 */
[----:B------:R-:W-:Y:S01]  /*7780*/  BAR.SYNC.DEFER_BLOCKING 0x0 ;  /* 0x0000000000007b1d */ /* 0x000fe20000010000 */
[----:B------:R-:W-:Y:S01]  /*7790*/  LOP3.LUT R164, R0, 0x20, RZ, 0x3c, !PT ;  /* 0x0000002000a47812 */ /* 0x000fe200078e3cff */
[----:B------:R-:W-:-:S02]  /*77a0*/  FFMA R182, R127, R182, R122 ;  /* 0x000000b67fb67223 */ /* 0x000fc4000000007a */
[C---:B------:R-:W-:Y:S02]  /*77b0*/  FMUL R78, R127.reuse, R78 ;  /* 0x0000004e7f4e7220 */ /* 0x040fe40000400000 */
[C---:B------:R-:W-:Y:S02]  /*77c0*/  FMUL R79, R127.reuse, R79 ;  /* 0x0000004f7f4f7220 */ /* 0x040fe40000400000 */
[C---:B------:R-:W-:Y:S02]  /*77d0*/  FMUL R74, R127.reuse, R74 ;  /* 0x0000004a7f4a7220 */ /* 0x040fe40000400000 */
[C---:B------:R-:W-:Y:S02]  /*77e0*/  FMUL R75, R127.reuse, R75 ;  /* 0x0000004b7f4b7220 */ /* 0x040fe40000400000 */
[C---:B------:R-:W-:Y:S02]  /*77f0*/  FMUL R70, R127.reuse, R70 ;  /* 0x000000467f467220 */ /* 0x040fe40000400000 */
[C---:B------:R-:W-:Y:S01]  /*7800*/  FMUL R71, R127.reuse, R71 ;  /* 0x000000477f477220 */ /* 0x040fe20000400000 */
[----:B------:R-:W-:Y:S04]  /*7810*/  STS.U16 [R0+0x4000], R114 ;  /* 0x0040007200007388 */ /* 0x000fe80000000400 */
[----:B------:R-:W-:Y:S04]  /*7820*/  STS.U16 [R0+0x4400], R131 ;  /* 0x0044008300007388 */ /* 0x000fe80000000400 */
[----:B------:R-:W-:Y:S04]  /*7830*/  STS.U16 [R0+0x4800], R135 ;  /* 0x0048008700007388 */ /* 0x000fe80000000400 */
[----:B------:R-:W-:Y:S04]  /*7840*/  STS.U16 [R0+0x4c00], R139 ;  /* 0x004c008b00007388 */ /* 0x000fe80000000400 */
[----:B------:R-:W-:Y:S04]  /*7850*/  STS.U16 [R0+0x5000], R143 ;  /* 0x0050008f00007388 */ /* 0x000fe80000000400 */
[----:B------:R-:W-:Y:S04]  /*7860*/  STS.U16 [R0+0x5400], R147 ;  /* 0x0054009300007388 */ /* 0x000fe80000000400 */
[----:B------:R-:W-:Y:S04]  /*7870*/  STS.U16 [R0+0x5800], R151 ;  /* 0x0058009700007388 */ /* 0x000fe80000000400 */
[----:B---3--:R-:W-:Y:S04]  /*7880*/  STS.U16 [R0+0x5c00], R155 ;  /* 0x005c009b00007388 */ /* 0x008fe80000000400 */
[----:B------:R-:W-:Y:S04]  /*7890*/  STS.U16 [R0+0x6000], R159 ;  /* 0x0060009f00007388 */ /* 0x000fe80000000400 */
[----:B------:R-:W-:Y:S04]  /*78a0*/  STS.U16 [R0+0x6400], R171 ;  /* 0x006400ab00007388 */ /* 0x000fe80000000400 */
[----:B------:R-:W-:Y:S04]  /*78b0*/  STS.U16 [R0+0x6800], R179 ;  /* 0x006800b300007388 */ /* 0x000fe80000000400 */
[----:B----4-:R-:W-:Y:S04]  /*78c0*/  STS.U16 [R0+0x6c00], R185 ;  /* 0x006c00b900007388 */ /* 0x010fe80000000400 */
[----:B------:R-:W-:Y:S01]  /*78d0*/  STS.U16 [R0+0x7000], R194 ;  /* 0x007000c200007388 */ /* 0x000fe20000000400 */
[----:B------:R-:W-:Y:S01]  /*78e0*/  FMUL R127, R127, R67 ;  /* 0x000000437f7f7220 */ /* 0x000fe20000400000 */
[----:B------:R-:W-:-:S02]  /*78f0*/  LOP3.LUT R67, R0, 0x40, RZ, 0x3c, !PT ;  /* 0x0000004000437812 */ /* 0x000fc400078e3cff */
[----:B-----5:R-:W-:Y:S04]  /*7900*/  STS.U16 [R0+0x7400], R202 ;  /* 0x007400ca00007388 */ /* 0x020fe80000000400 */
        /* <DEDUP_REMOVED lines=27> */
[----:B------:R-:W-:-:S03]  /*7ac0*/  F2FP.BF16.PACK_AB R104, R104, R128 ;  /* 0x000000806868723e */ /* 0x000fc600000010ff */
[----:B------:R-:W-:Y:S01]  /*7ad0*/  STS.U16 [R67+0x6600], R174 ;  /* 0x006600ae43007388 */ /* 0x000fe20000000400 */
[----:B------:R-:W-:-:S03]  /*7ae0*/  F2FP.BF16.PACK_AB R103, R103, R110 ;  /* 0x0000006e6767723e */ /* 0x000fc600000010ff */
[----:B------:R-:W-:Y:S01]  /*7af0*/  STS.U16 [R67+0x6a00], R183 ;  /* 0x006a00b743007388 */ /* 0x000fe20000000400 */
[----:B------:R-:W-:Y:S02]  /*7b00*/  F2FP.BF16.PACK_AB R28, R28, R29 ;  /* 0x0000001d1c1c723e */ /* 0x000fe400000010ff */
[----:B------:R-:W-:Y:S01]  /*7b10*/  F2FP.BF16.PACK_AB R34, R35, R34 ;  /* 0x000000222322723e */ /* 0x000fe200000010ff */
[----:B------:R-:W-:Y:S01]  /*7b20*/  STS.U16 [R67+0x6e00], R187 ;  /* 0x006e00bb43007388 */ /* 0x000fe20000000400 */
[----:B------:R-:W-:Y:S02]  /*7b30*/  F2FP.BF16.PACK_AB R112, R112, R117 ;  /* 0x000000757070723e */ /* 0x000fe400000010ff */
[----:B------:R-:W-:Y:S01]  /*7b40*/  F2FP.BF16.PACK_AB R162, R163, R162 ;  /* 0x000000a2a3a2723e */ /* 0x000fe200000010ff */
[----:B------:R-:W-:Y:S01]  /*7b50*/  STS.U16 [R67+0x7200], R198 ;  /* 0x007200c643007388 */ /* 0x000fe20000000400 */
[----:B------:R-:W-:Y:S02]  /*7b60*/  F2FP.BF16.PACK_AB R107, R107, R129 ;  /* 0x000000816b6b723e */ /* 0x000fe400000010ff */
[----:B------:R-:W-:Y:S01]  /*7b70*/  LOP3.LUT R29, R12, 0x40, RZ, 0x3c, !PT ;  /* 0x000000400c1d7812 */ /* 0x000fe200078e3cff */
[----:B------:R-:W-:Y:S01]  /*7b80*/  STS.U16 [R67+0x7600], R206 ;  /* 0x007600ce43007388 */ /* 0x000fe20000000400 */
[----:B------:R-:W-:-:S02]  /*7b90*/  F2FP.BF16.PACK_AB R106, R106, R111 ;  /* 0x0000006f6a6a723e */ /* 0x000fc400000010ff */
[----:B------:R-:W-:Y:S01]  /*7ba0*/  F2FP.BF16.PACK_AB R102, R102, R109 ;  /* 0x0000006d6666723e */ /* 0x000fe200000010ff */
[----:B------:R-:W-:Y:S01]  /*7bb0*/  STS.U16 [R67+0x7a00], R177 ;  /* 0x007a00b143007388 */ /* 0x000fe20000000400 */
[----:B------:R-:W-:-:S03]  /*7bc0*/  F2FP.BF16.PACK_AB R30, R31, R30 ;  /* 0x0000001e1f1e723e */ /* 0x000fc600000010ff */
[----:B------:R-:W-:Y:S01]  /*7bd0*/  STS.U16 [R67+0x7e00], R230 ;  /* 0x007e00e643007388 */ /* 0x000fe20000000400 */
[----:B------:R-:W-:-:S03]  /*7be0*/  F2FP.BF16.PACK_AB R100, R116, R100 ;  /* 0x000000647464723e */ /* 0x000fc600000010ff */
[----:B------:R-:W-:Y:S01]  /*7bf0*/  STS.U16 [R231+0x4300], R130 ;  /* 0x00430082e7007388 */ /* 0x000fe20000000400 */
[----:B------:R-:W-:-:S03]  /*7c00*/  F2FP.BF16.PACK_AB R113, R118, R113 ;  /* 0x000000717671723e */ /* 0x000fc600000010ff */
        /* <DEDUP_REMOVED lines=16> */
[----:B------:R-:W-:Y:S04]  /*7d10*/  STS [R12+0x8000], R108 ;  /* 0x0080006c0c007388 */ /* 0x000fe80000000800 */
[----:B------:R-:W-:Y:S04]  /*7d20*/  STS [R12+0x8400], R104 ;  /* 0x008400680c007388 */ /* 0x000fe80000000800 */
[----:B------:R-:W-:Y:S04]  /*7d30*/  STS [R12+0x8800], R103 ;  /* 0x008800670c007388 */ /* 0x000fe80000000800 */
[----:B------:R0:W-:Y:S04]  /*7d40*/  STS [R12+0x8c00], R27 ;  /* 0x008c001b0c007388 */ /* 0x0001e80000000800 */
[----:B------:R-:W-:Y:S04]  /*7d50*/  STS [R12+0x9000], R28 ;  /* 0x0090001c0c007388 */ /* 0x000fe80000000800 */
        /* <DEDUP_REMOVED lines=11> */
[----:B------:R-:W-:Y:S01]  /*7e10*/  BAR.SYNC.DEFER_BLOCKING 0x0 ;  /* 0x0000000000007b1d */ /* 0x000fe20000010000 */
[----:B------:R-:W-:-:S04]  /*7e20*/  FADD R66, -R5, R165 ;  /* 0x000000a505427221 */ /* 0x000fc80000000100 */
[----:B------:R-:W-:Y:S02]  /*7e30*/  FMUL R66, R66, 1.4426950216293334961 ;  /* 0x3fb8aa3b42427820 */ /* 0x000fe40000400000 */
[----:B------:R-:W-:Y:S02]  /*7e40*/  FADD R21, -R8, R21 ;  /* 0x0000001508157221 */ /* 0x000fe40000000100 */
[----:B------:R-:W2:Y:S01]  /*7e50*/  MUFU.EX2 R123, R66 ;  /* 0x00000042007b7308 */ /* 0x000ea20000000800 */
[----:B------:R-:W-:Y:S01]  /*7e60*/  FADD R22, -R9, R22 ;  /* 0x0000001609167221 */ /* 0x000fe20000000100 */
[----:B------:R-:W-:Y:S04]  /*7e70*/  LDSM.16.M88.4 R112, [R14+0x4000] ;  /* 0x004000000e70783b */ /* 0x000fe80000000200 */
[----:B------:R-:W-:Y:S04]  /*7e80*/  LDSM.16.M88.4 R108, [R14+0x5000] ;  /* 0x005000000e6c783b */ /* 0x000fe80000000200 */
[----:B------:R-:W-:Y:S04]  /*7e90*/  LDSM.16.M88.4 R104, [R14+0x6000] ;  /* 0x006000000e68783b */ /* 0x000fe80000000200 */
[----:B------:R-:W-:Y:S04]  /*7ea0*/  LDSM.16.M88.4 R128, [R14+0x7000] ;  /* 0x007000000e80783b */ /* 0x000fe80000000200 */
[----:B------:R-:W3:Y:S01]  /*7eb0*/  LDSM.16.M88.4 R28, [R19+0x8800] ;  /* 0x00880000131c783b */ /* 0x000ee20000000200 */
[----:B------:R-:W-:-:S03]  /*7ec0*/  FMUL R21, R21, 1.4426950216293334961 ;  /* 0x3fb8aa3b15157820 */ /* 0x000fc60000400000 */
[----:B------:R-:W4:Y:S01]  /*7ed0*/  LDSM.16.M88.4 R116, [R19+0x9000] ;  /* 0x009000001374783b */ /* 0x000f220000000200 */
[----:B------:R-:W-:Y:S02]  /*7ee0*/  FMUL R22, R22, 1.4426950216293334961 ;  /* 0x3fb8aa3b16167820 */ /* 0x000fe40000400000 */
[----:B------:R-:W-:Y:S01]  /*7ef0*/  FADD R23, -R7, R23 ;  /* 0x0000001707177221 */ /* 0x000fe20000000100 */
[----:B------:R-:W5:Y:S03]  /*7f00*/  MUFU.EX2 R21, R21 ;  /* 0x0000001500157308 */ /* 0x000f660000000800 */
[----:B------:R-:W-:-:S05]  /*7f10*/  FMUL R23, R23, 1.4426950216293334961 ;  /* 0x3fb8aa3b17177820 */ /* 0x000fca0000400000 */
[----:B------:R-:W0:Y:S01]  /*7f20*/  MUFU.EX2 R22, R22 ;  /* 0x0000001600167308 */ /* 0x000e220000000800 */
[C---:B--2---:R-:W-:Y:S02]  /*7f30*/  FFMA R178, R123.reuse, R178, R65 ;  /* 0x000000b27bb27223 */ /* 0x044fe40000000041 */
[C---:B------:R-:W-:Y:S01]  /*7f40*/  FMUL R62, R123.reuse, R62 ;  /* 0x0000003e7b3e7220 */ /* 0x040fe20000400000 */
[----:B------:R-:W-:Y:S01]  /*7f50*/  LDSM.16.M88.4 R64, [R19+0x9800] ;  /* 0x009800001340783b */ /* 0x000fe20000000200 */
[C---:B------:R-:W-:Y:S02]  /*7f60*/  FMUL R63, R123.reuse, R63 ;  /* 0x0000003f7b3f7220 */ /* 0x040fe40000400000 */
[C---:B------:R-:W-:Y:S02]  /*7f70*/  FMUL R58, R123.reuse, R58 ;  /* 0x0000003a7b3a7220 */ /* 0x040fe40000400000 */
[C---:B------:R-:W-:Y:S02]  /*7f80*/  FMUL R59, R123.reuse, R59 ;  /* 0x0000003b7b3b7220 */ /* 0x040fe40000400000 */
[----:B------:R-:W-:-:S02]  /*7f90*/  FMUL R54, R123, R54 ;  /* 0x000000367b367220 */ /* 0x000fc40000400000 */
[C---:B------:R-:W-:Y:S02]  /*7fa0*/  FMUL R55, R123.reuse, R55 ;  /* 0x000000377b377220 */ /* 0x040fe40000400000 */
[C---:B------:R-:W-:Y:S01]  /*7fb0*/  FMUL R122, R123.reuse, R50 ;  /* 0x000000327b7a7220 */ /* 0x040fe20000400000 */
[----:B------:R-:W2:Y:S01]  /*7fc0*/  MUFU.EX2 R23, R23 ;  /* 0x0000001700177308 */ /* 0x000ea20000000800 */
[----:B------:R-:W-:Y:S02]  /*7fd0*/  FMUL R123, R123, R51 ;  /* 0x000000337b7b7220 */ /* 0x000fe40000400000 */
[----:B-1----:R-:W-:Y:S02]  /*7fe0*/  FFMA R172, R101, R172, R48 ;  /* 0x000000ac65ac7223 */ /* 0x002fe40000000030 */
[----:B------:R-:W1:Y:S01]  /*7ff0*/  LDSM.16.M88.4 R48, [R19+0x8000] ;  /* 0x008000001330783b */ /* 0x000e620000000200 */
[----:B0-----:R-:W-:Y:S01]  /*8000*/  LOP3.LUT R27, R19, 0x20, RZ, 0x3c, !PT ;  /* 0x00000020131b7812 */ /* 0x001fe200078e3cff */
[C---:B-----5:R-:W-:Y:S01]  /*8010*/  FMUL R132, R21.reuse, R84 ;  /* 0x0000005415847220 */ /* 0x060fe20000400000 */
[----:B---3--:R-:W-:Y:S01]  /*8020*/  HMMA.16816.F32.BF16 R60, R28, R112, R60 ;  /* 0x000000701c3c723c */ /* 0x008fe2000004183c */
[----:B------:R-:W-:-:S02]  /*8030*/  FMUL R133, R21, R85 ;  /* 0x0000005515857220 */ /* 0x000fc40000400000 */
[C---:B------:R-:W-:Y:S01]  /*8040*/  FMUL R134, R22.reuse, R86 ;  /* 0x0000005616867220 */ /* 0x040fe20000400000 */
[----:B------:R-:W-:Y:S01]  /*8050*/  LDSM.16.M88.4 R136, [R27+0x8000] ;  /* 0x008000001b88783b */ /* 0x000fe20000000200 */
[----:B------:R-:W-:-:S03]  /*8060*/  FMUL R135, R22, R87 ;  /* 0x0000005716877220 */ /* 0x000fc60000400000 */
[C---:B------:R-:W-:Y:S01]  /*8070*/  HMMA.16816.F32.BF16 R56, R28.reuse, R108, R56 ;  /* 0x0000006c1c38723c */ /* 0x040fe20000041838 */
[----:B------:R-:W0:Y:S07]  /*8080*/  LDSM.16.M88.4 R84, [R27+0x8800] ;  /* 0x008800001b54783b */ /* 0x000e2e0000000200 */
[C---:B------:R-:W-:Y:S08]  /*8090*/  HMMA.16816.F32.BF16 R52, R28.reuse, R104, R52 ;  /* 0x000000681c34723c */ /* 0x040ff00000041834 */
[----:B------:R-:W-:Y:S01]  /*80a0*/  HMMA.16816.F32.BF16 R120, R28, R128, R120 ;  /* 0x000000801c78723c */ /* 0x000fe20000041878 */
[----:B------:R-:W3:Y:S01]  /*80b0*/  LDSM.16.M88.4 R28, [R27+0x9000] ;  /* 0x009000001b1c783b */ /* 0x000ee20000000200 */
[----:B------:R-:W-:-:S02]  /*80c0*/  FMUL R44, R101, R44 ;  /* 0x0000002c652c7220 */ /* 0x000fc40000400000 */
[----:B------:R-:W-:Y:S02]  /*80d0*/  FMUL R45, R101, R45 ;  /* 0x0000002d652d7220 */ /* 0x000fe40000400000 */
[C---:B--2---:R-:W-:Y:S02]  /*80e0*/  FMUL R46, R23.reuse, R46 ;  /* 0x0000002e172e7220 */ /* 0x044fe40000400000 */
[----:B------:R-:W-:Y:S02]  /*80f0*/  FMUL R47, R23, R47 ;  /* 0x0000002f172f7220 */ /* 0x000fe40000400000 */
[C---:B------:R-:W-:Y:S02]  /*8100*/  FMUL R40, R101.reuse, R40 ;  /* 0x0000002865287220 */ /* 0x040fe40000400000 */
[----:B------:R-:W-:Y:S02]  /*8110*/  FMUL R41, R101, R41 ;  /* 0x0000002965297220 */ /* 0x000fe40000400000 */
[----:B------:R-:W-:-:S02]  /*8120*/  FMUL R42, R23, R42 ;  /* 0x0000002a172a7220 */ /* 0x000fc40000400000 */
[----:B------:R-:W-:Y:S02]  /*8130*/  FMUL R43, R23, R43 ;  /* 0x0000002b172b7220 */ /* 0x000fe40000400000 */
[C---:B------:R-:W-:Y:S02]  /*8140*/  FMUL R36, R101.reuse, R36 ;  /* 0x0000002465247220 */ /* 0x040fe40000400000 */
[----:B------:R-:W-:Y:S02]  /*8150*/  FMUL R37, R101, R37 ;  /* 0x0000002565257220 */ /* 0x000fe40000400000 */
[C---:B------:R-:W-:Y:S02]  /*8160*/  FMUL R38, R23.reuse, R38 ;  /* 0x0000002617267220 */ /* 0x040fe40000400000 */
[----:B------:R-:W-:Y:S02]  /*8170*/  FMUL R39, R23, R39 ;  /* 0x0000002717277220 */ /* 0x000fe40000400000 */
[----:B------:R-:W-:-:S02]  /*8180*/  FMUL R80, R101, R80 ;  /* 0x0000005065507220 */ /* 0x000fc40000400000 */
[----:B------:R-:W-:Y:S02]  /*8190*/  FMUL R81, R101, R81 ;  /* 0x0000005165517220 */ /* 0x000fe40000400000 */
[C---:B------:R-:W-:Y:S02]  /*81a0*/  FMUL R82, R23.reuse, R82 ;  /* 0x0000005217527220 */ /* 0x040fe40000400000 */
[----:B------:R-:W-:Y:S01]  /*81b0*/  FMUL R83, R23, R83 ;  /* 0x0000005317537220 */ /* 0x000fe20000400000 */
[C---:B----4-:R-:W-:Y:S08]  /*81c0*/  HMMA.16816.F32.BF16 R44, R116.reuse, R112, R44 ;  /* 0x00000070742c723c */ /* 0x050ff0000004182c */
[C---:B------:R-:W-:Y:S08]  /*81d0*/  HMMA.16816.F32.BF16 R40, R116.reuse, R108, R40 ;  /* 0x0000006c7428723c */ /* 0x040ff00000041828 */
[C---:B------:R-:W-:Y:S08]  /*81e0*/  HMMA.16816.F32.BF16 R36, R116.reuse, R104, R36 ;  /* 0x000000687424723c */ /* 0x040ff00000041824 */
[----:B------:R-:W-:Y:S01]  /*81f0*/  HMMA.16816.F32.BF16 R116, R116, R128, R80 ;  /* 0x000000807474723c */ /* 0x000fe20000041850 */
[----:B------:R2:W4:Y:S01]  /*8200*/  LDSM.16.M88.4 R80, [R27+0x9800] ;  /* 0x009800001b50783b */ /* 0x0005220000000200 */
[----:B------:R-:W-:-:S02]  /*8210*/  FMUL R100, R21, R88 ;  /* 0x0000005815647220 */ /* 0x000fc40000400000 */
[C---:B------:R-:W-:Y:S02]  /*8220*/  FMUL R101, R21.reuse, R89 ;  /* 0x0000005915657220 */ /* 0x040fe40000400000 */
[C---:B------:R-:W-:Y:S02]  /*8230*/  FMUL R102, R22.reuse, R90 ;  /* 0x0000005a16667220 */ /* 0x040fe40000400000 */
[C---:B------:R-:W-:Y:S01]  /*8240*/  FMUL R103, R22.reuse, R91 ;  /* 0x0000005b16677220 */ /* 0x040fe20000400000 */
[----:B-1----:R-:W-:Y:S01]  /*8250*/  HMMA.16816.F32.BF16 R76, R48, R112, R76 ;  /* 0x00000070304c723c */ /* 0x002fe2000004184c */
[C---:B------:R-:W-:Y:S02]  /*8260*/  FMUL R96, R21.reuse, R96 ;  /* 0x0000006015607220 */ /* 0x040fe40000400000 */
[----:B------:R-:W-:Y:S02]  /*8270*/  FMUL R97, R21, R97 ;  /* 0x0000006115617220 */ /* 0x000fe40000400000 */
[----:B------:R-:W-:-:S03]  /*8280*/  FMUL R98, R22, R98 ;  /* 0x0000006216627220 */ /* 0x000fc60000400000 */
[----:B------:R-:W-:Y:S01]  /*8290*/  HMMA.16816.F32.BF16 R72, R48, R108, R72 ;  /* 0x0000006c3048723c */ /* 0x000fe20000041848 */
[----:B------:R-:W-:Y:S01]  /*82a0*/  FMUL R99, R22, R99 ;  /* 0x0000006316637220 */ /* 0x000fe20000400000 */
[----:B--2---:R-:W-:-:S06]  /*82b0*/  LOP3.LUT R27, R19, 0x40, RZ, 0x3c, !PT ;  /* 0x00000040131b7812 */ /* 0x004fcc00078e3cff */
[----:B------:R-:W-:Y:S01]  /*82c0*/  HMMA.16816.F32.BF16 R68, R48, R104, R68 ;  /* 0x000000683044723c */ /* 0x000fe20000041844 */
[----:B------:R-:W-:-:S05]  /*82d0*/  LOP3.LUT R34, R14, 0x40, RZ, 0x3c, !PT ;  /* 0x000000400e227812 */ /* 0x000fca00078e3cff */
[----:B------:R-:W-:Y:S02]  /*82e0*/  LDSM.16.M88.4 R88, [R34+0x5000] ;  /* 0x005000002258783b */ /* 0x000fe40000000200 */
[----:B------:R-:W-:Y:S07]  /*82f0*/  HMMA.16816.F32.BF16 R124, R48, R128, R124 ;  /* 0x00000080307c723c */ /* 0x000fee000004187c */
[C---:B------:R-:W-:Y:S01]  /*8300*/  FMUL R48, R21.reuse, R92 ;  /* 0x0000005c15307220 */ /* 0x040fe20000400000 */
[----:B------:R-:W-:Y:S01]  /*8310*/  HMMA.16816.F32.BF16 R132, R64, R112, R132 ;  /* 0x000000704084723c */ /* 0x000fe20000041884 */
[----:B------:R-:W-:-:S02]  /*8320*/  FMUL R49, R21, R93 ;  /* 0x0000005d15317220 */ /* 0x000fc40000400000 */
[C---:B------:R-:W-:Y:S02]  /*8330*/  FMUL R50, R22.reuse, R94 ;  /* 0x0000005e16327220 */ /* 0x040fe40000400000 */
[----:B------:R-:W-:Y:S02]  /*8340*/  FMUL R51, R22, R95 ;  /* 0x0000005f16337220 */ /* 0x000fe40000400000 */
[----:B------:R-:W-:Y:S01]  /*8350*/  LDSM.16.M88.4 R92, [R34+0x6000] ;  /* 0x00600000225c783b */ /* 0x000fe20000000200 */
[C---:B------:R-:W-:Y:S08]  /*8360*/  HMMA.16816.F32.BF16 R100, R64.reuse, R108, R100 ;  /* 0x0000006c4064723c */ /* 0x040ff00000041864 */
[C---:B------:R-:W-:Y:S08]  /*8370*/  HMMA.16816.F32.BF16 R48, R64.reuse, R104, R48 ;  /* 0x000000684030723c */ /* 0x040ff00000041830 */
[----:B------:R-:W-:Y:S01]  /*8380*/  HMMA.16816.F32.BF16 R64, R64, R128, R96 ;  /* 0x000000804040723c */ /* 0x000fe20000041860 */
[----:B------:R-:W-:Y:S07]  /*8390*/  LDSM.16.M88.4 R96, [R27+0x8000] ;  /* 0x008000001b60783b */ /* 0x000fee0000000200 */
[C---:B0-----:R-:W-:Y:S08]  /*83a0*/  HMMA.16816.F32.BF16 R60, R84.reuse, R114, R60 ;  /* 0x00000072543c723c */ /* 0x041ff0000004183c */
[C---:B------:R-:W-:Y:S08]  /*83b0*/  HMMA.16816.F32.BF16 R56, R84.reuse, R110, R56 ;  /* 0x0000006e5438723c */ /* 0x040ff00000041838 */
[C---:B------:R-:W-:Y:S08]  /*83c0*/  HMMA.16816.F32.BF16 R52, R84.reuse, R106, R52 ;  /* 0x0000006a5434723c */ /* 0x040ff00000041834 */
[----:B------:R-:W-:Y:S01]  /*83d0*/  HMMA.16816.F32.BF16 R120, R84, R130, R120 ;  /* 0x000000825478723c */ /* 0x000fe20000041878 */
[----:B------:R-:W0:Y:S07]  /*83e0*/  LDSM.16.M88.4 R84, [R34+0x4000] ;  /* 0x004000002254783b */ /* 0x000e2e0000000200 */
[C---:B---3--:R-:W-:Y:S08]  /*83f0*/  HMMA.16816.F32.BF16 R44, R28.reuse, R114, R44 ;  /* 0x000000721c2c723c */ /* 0x048ff0000004182c */
[C---:B------:R-:W-:Y:S08]  /*8400*/  HMMA.16816.F32.BF16 R40, R28.reuse, R110, R40 ;  /* 0x0000006e1c28723c */ /* 0x040ff00000041828 */
[C---:B------:R-:W-:Y:S08]  /*8410*/  HMMA.16816.F32.BF16 R36, R28.reuse, R106, R36 ;  /* 0x0000006a1c24723c */ /* 0x040ff00000041824 */
[----:B------:R-:W-:Y:S01]  /*8420*/  HMMA.16816.F32.BF16 R116, R28, R130, R116 ;  /* 0x000000821c74723c */ /* 0x000fe20000041874 */
[----:B------:R-:W1:Y:S07]  /*8430*/  LDSM.16.M88.4 R28, [R34+0x7000] ;  /* 0x00700000221c783b */ /* 0x000e6e0000000200 */
[C---:B------:R-:W-:Y:S08]  /*8440*/  HMMA.16816.F32.BF16 R76, R136.reuse, R114, R76 ;  /* 0x00000072884c723c */ /* 0x040ff0000004184c */
[C---:B------:R-:W-:Y:S08]  /*8450*/  HMMA.16816.F32.BF16 R72, R136.reuse, R110, R72 ;  /* 0x0000006e8848723c */ /* 0x040ff00000041848 */
[C---:B------:R-:W-:Y:S08]  /*8460*/  HMMA.16816.F32.BF16 R68, R136.reuse, R106, R68 ;  /* 0x0000006a8844723c */ /* 0x040ff00000041844 */
[----:B------:R-:W-:Y:S01]  /*8470*/  HMMA.16816.F32.BF16 R124, R136, R130, R124 ;  /* 0x00000082887c723c */ /* 0x000fe2000004187c */
[----:B------:R-:W2:Y:S07]  /*8480*/  LDSM.16.M88.4 R136, [R27+0x8800] ;  /* 0x008800001b88783b */ /* 0x000eae0000000200 */
[C---:B----4-:R-:W-:Y:S01]  /*8490*/  HMMA.16816.F32.BF16 R112, R80.reuse, R114, R132 ;  /* 0x000000725070723c */ /* 0x050fe20000041884 */
[----:B------:R-:W3:Y:S07]  /*84a0*/  LDSM.16.M88.4 R132, [R27+0x9000] ;  /* 0x009000001b84783b */ /* 0x000eee0000000200 */
[C---:B------:R-:W-:Y:S01]  /*84b0*/  HMMA.16816.F32.BF16 R108, R80.reuse, R110, R100 ;  /* 0x0000006e506c723c */ /* 0x040fe20000041864 */
[----:B------:R4:W5:Y:S07]  /*84c0*/  LDSM.16.M88.4 R100, [R27+0x9800] ;  /* 0x009800001b64783b */ /* 0x00096e0000000200 */
[----:B------:R-:W-:Y:S01]  /*84d0*/  HMMA.16816.F32.BF16 R104, R80, R106, R48 ;  /* 0x0000006a5068723c */ /* 0x000fe20000041830 */
[----:B----4-:R-:W-:-:S05]  /*84e0*/  LOP3.LUT R27, R19, 0x60, RZ, 0x3c, !PT ;  /* 0x00000060131b7812 */ /* 0x010fca00078e3cff */
[----:B------:R-:W-:Y:S02]  /*84f0*/  LDSM.16.M88.4 R48, [R27+0x8800] ;  /* 0x008800001b30783b */ /* 0x000fe40000000200 */
[----:B------:R-:W-:Y:S02]  /*8500*/  HMMA.16816.F32.BF16 R128, R80, R130, R64 ;  /* 0x000000825080723c */ /* 0x000fe40000041840 */
[----:B------:R-:W4:Y:S04]  /*8510*/  LDSM.16.M88.4 R64, [R27+0x8000] ;  /* 0x008000001b40783b */ /* 0x000f280000000200 */
[----:B------:R-:W3:Y:S02]  /*8520*/  LDSM.16.M88.4 R80, [R27+0x9000] ;  /* 0x009000001b50783b */ /* 0x000ee40000000200 */
[C---:B0-----:R-:W-:Y:S08]  /*8530*/  HMMA.16816.F32.BF16 R76, R96.reuse, R84, R76 ;  /* 0x00000054604c723c */ /* 0x041ff0000004184c */
[C---:B------:R-:W-:Y:S08]  /*8540*/  HMMA.16816.F32.BF16 R72, R96.reuse, R88, R72 ;  /* 0x000000586048723c */ /* 0x040ff00000041848 */
[C---:B------:R-:W-:Y:S08]  /*8550*/  HMMA.16816.F32.BF16 R68, R96.reuse, R92, R68 ;  /* 0x0000005c6044723c */ /* 0x040ff00000041844 */
[----:B-1----:R-:W-:Y:S01]  /*8560*/  HMMA.16816.F32.BF16 R124, R96, R28, R124 ;  /* 0x0000001c607c723c */ /* 0x002fe2000004187c */
[----:B------:R0:W1:Y:S07]  /*8570*/  LDSM.16.M88.4 R96, [R27+0x9800] ;  /* 0x009800001b60783b */ /* 0x00006e0000000200 */
[C---:B--2---:R-:W-:Y:S08]  /*8580*/  HMMA.16816.F32.BF16 R60, R136.reuse, R84, R60 ;  /* 0x00000054883c723c */ /* 0x044ff0000004183c */
[C---:B------:R-:W-:Y:S08]  /*8590*/  HMMA.16816.F32.BF16 R56, R136.reuse, R88, R56 ;  /* 0x000000588838723c */ /* 0x040ff00000041838 */
[----:B------:R-:W-:Y:S08]  /*85a0*/  HMMA.16816.F32.BF16 R52, R136, R92, R52 ;  /* 0x0000005c8834723c */ /* 0x000ff00000041834 */
[C---:B---3--:R-:W-:Y:S08]  /*85b0*/  HMMA.16816.F32.BF16 R44, R132.reuse, R84, R44 ;  /* 0x00000054842c723c */ /* 0x048ff0000004182c */
[C---:B------:R-:W-:Y:S08]  /*85c0*/  HMMA.16816.F32.BF16 R40, R132.reuse, R88, R40 ;  /* 0x000000588428723c */ /* 0x040ff00000041828 */
[----:B------:R-:W-:Y:S08]  /*85d0*/  HMMA.16816.F32.BF16 R36, R132, R92, R36 ;  /* 0x0000005c8424723c */ /* 0x000ff00000041824 */
[C---:B-----5:R-:W-:Y:S08]  /*85e0*/  HMMA.16816.F32.BF16 R112, R100.reuse, R84, R112 ;  /* 0x000000546470723c */ /* 0x060ff00000041870 */
[C---:B------:R-:W-:Y:S08]  /*85f0*/  HMMA.16816.F32.BF16 R108, R100.reuse, R88, R108 ;  /* 0x00000058646c723c */ /* 0x040ff0000004186c */
[----:B------:R-:W-:Y:S08]  /*8600*/  HMMA.16816.F32.BF16 R104, R100, R92, R104 ;  /* 0x0000005c6468723c */ /* 0x000ff00000041868 */
[-C--:B------:R-:W-:Y:S08]  /*8610*/  HMMA.16816.F32.BF16 R120, R136, R28.reuse, R120 ;  /* 0x0000001c8878723c */ /* 0x080ff00000041878 */
[-C--:B------:R-:W-:Y:S08]  /*8620*/  HMMA.16816.F32.BF16 R116, R132, R28.reuse, R116 ;  /* 0x0000001c8474723c */ /* 0x080ff00000041874 */
[----:B------:R-:W-:Y:S01]  /*8630*/  HMMA.16816.F32.BF16 R100, R100, R28, R128 ;  /* 0x0000001c6464723c */ /* 0x000fe20000041880 */
[----:B------:R-:W-:-:S04]  /*8640*/  IADD3 R17, R17, 0x40, RZ ;  /* 0x0000004011117810 */ /* 0x000fc80007ffe0ff */
[----:B------:R-:W-:Y:S02]  /*8650*/  ISETP.GE.AND P1, PT, R17, c[0x0][0x1d0], PT ;  /* 0x0000740011007a0c */ /* 0x000fe40003f26270 */
[----:B0-----:R-:W-:Y:S01]  /*8660*/  MOV R27, 0x40 ;  /* 0x00000040001b7802 */ /* 0x001fe20000000f00 */
[----:B----4-:R-:W-:Y:S01]  /*8670*/  HMMA.16816.F32.BF16 R76, R64, R86, R76 ;  /* 0x00000056404c723c */ /* 0x010fe2000004184c */
[----:B------:R-:W-:Y:S01]  /*8680*/  FFMA R170, R23, R170, R26 ;  /* 0x000000aa17aa7223 */ /* 0x000fe2000000001a */
[----:B------:R-:W-:Y:S01]  /*8690*/  MOV R175, R3 ;  /* 0x0000000300af7202 */ /* 0x000fe20000000f00 */
[----:B------:R-:W-:-:S05]  /*86a0*/  FFMA R168, R21, R168, R24 ;  /* 0x000000a815a87223 */ /* 0x000fca0000000018 */
[----:B------:R-:W-:Y:S01]  /*86b0*/  HMMA.16816.F32.BF16 R72, R64, R90, R72 ;  /* 0x0000005a4048723c */ /* 0x000fe20000041848 */
[----:B------:R-:W-:Y:S01]  /*86c0*/  FFMA R20, R22, R20, R25 ;  /* 0x0000001416147223 */ /* 0x000fe20000000019 */
[----:B------:R-:W-:Y:S01]  /*86d0*/  MOV R165, R5 ;  /* 0x0000000500a57202 */ /* 0x000fe20000000f00 */
[----:B------:R-:W-:-:S05]  /*86e0*/  IMAD R10, R27, c[0x0][0x1b4], R10 ;  /* 0x00006d001b0a7a24 */ /* 0x000fca00078e020a */
[----:B------:R-:W-:Y:S01]  /*86f0*/  HMMA.16816.F32.BF16 R68, R64, R94, R68 ;  /* 0x0000005e4044723c */ /* 0x000fe20000041844 */
[----:B------:R-:W-:Y:S01]  /*8700*/  IMAD R18, R27, c[0x0][0x1a4], R18 ;  /* 0x000069001b127a24 */ /* 0x000fe200078e0212 */
[----:B------:R-:W-:Y:S01]  /*8710*/  MOV R23, R7 ;  /* 0x0000000700177202 */ /* 0x000fe20000000f00 */
[----:B------:R-:W-:-:S05]  /*8720*/  IMAD.MOV.U32 R177, RZ, RZ, R2 ;  /* 0x000000ffffb17224 */ /* 0x000fca00078e0002 */
[----:B------:R-:W-:Y:S01]  /*8730*/  HMMA.16816.F32.BF16 R60, R48, R86, R60 ;  /* 0x00000056303c723c */ /* 0x000fe2000004183c */
[----:B------:R-:W-:Y:S01]  /*8740*/  IMAD.MOV.U32 R164, RZ, RZ, R4 ;  /* 0x000000ffffa47224 */ /* 0x000fe200078e0004 */
[----:B------:R-:W-:Y:S01]  /*8750*/  MOV R22, R9 ;  /* 0x0000000900167202 */ /* 0x000fe20000000f00 */
[----:B------:R-:W-:-:S05]  /*8760*/  IMAD.MOV.U32 R21, RZ, RZ, R8 ;  /* 0x000000ffff157224 */ /* 0x000fca00078e0008 */
[C---:B------:R-:W-:Y:S08]  /*8770*/  HMMA.16816.F32.BF16 R56, R48.reuse, R90, R56 ;  /* 0x0000005a3038723c */ /* 0x040ff00000041838 */
[----:B------:R-:W-:Y:S08]  /*8780*/  HMMA.16816.F32.BF16 R52, R48, R94, R52 ;  /* 0x0000005e3034723c */ /* 0x000ff00000041834 */
[C---:B------:R-:W-:Y:S08]  /*8790*/  HMMA.16816.F32.BF16 R44, R80.reuse, R86, R44 ;  /* 0x00000056502c723c */ /* 0x040ff0000004182c */
[C---:B------:R-:W-:Y:S08]  /*87a0*/  HMMA.16816.F32.BF16 R40, R80.reuse, R90, R40 ;  /* 0x0000005a5028723c */ /* 0x040ff00000041828 */
[----:B------:R-:W-:Y:S08]  /*87b0*/  HMMA.16816.F32.BF16 R36, R80, R94, R36 ;  /* 0x0000005e5024723c */ /* 0x000ff00000041824 */
[C---:B-1----:R-:W-:Y:S08]  /*87c0*/  HMMA.16816.F32.BF16 R84, R96.reuse, R86, R112 ;  /* 0x000000566054723c */ /* 0x042ff00000041870 */
[C---:B------:R-:W-:Y:S08]  /*87d0*/  HMMA.16816.F32.BF16 R88, R96.reuse, R90, R108 ;  /* 0x0000005a6058723c */ /* 0x040ff0000004186c */
[----:B------:R-:W-:Y:S08]  /*87e0*/  HMMA.16816.F32.BF16 R92, R96, R94, R104 ;  /* 0x0000005e605c723c */ /* 0x000ff00000041868 */
[----:B------:R-:W-:Y:S01]  /*87f0*/  HMMA.16816.F32.BF16 R64, R64, R30, R124 ;  /* 0x0000001e4040723c */ /* 0x000fe2000004187c */
[----:B------:R-:W-:-:S07]  /*8800*/  IMAD.MOV.U32 R105, RZ, RZ, R6 ;  /* 0x000000ffff697224 */ /* 0x000fce00078e0006 */
[-C--:B------:R-:W-:Y:S08]  /*8810*/  HMMA.16816.F32.BF16 R48, R48, R30.reuse, R120 ;  /* 0x0000001e3030723c */ /* 0x080ff00000041878 */
[-C--:B------:R-:W-:Y:S08]  /*8820*/  HMMA.16816.F32.BF16 R80, R80, R30.reuse, R116 ;  /* 0x0000001e5050723c */ /* 0x080ff00000041874 */
[----:B------:R-:W-:Y:S01]  /*8830*/  HMMA.16816.F32.BF16 R96, R96, R30, R100 ;  /* 0x0000001e6060723c */ /* 0x000fe20000041864 */
[----:B------:R-:W-:Y:S01]  /*8840*/  @P1 CALL.REL.NOINC `(.L_x_0) ;  /* 0x0000001000001944 */ /* 0x000fe20003c00000 */
[----:B------:R-:W-:Y:S06]  /*8850*/  BRA `(.L_x_1) ;  /* 0xffffb7c000007947 */ /* 0x000fec000383ffff */
.L_x_0:
[----:B------:R-:W2:Y:S04]  /*8860*/  LDL R235, [R1+0x338] ;  /* 0x0003380001eb7983 */ /* 0x000ea80000100800 */
[----:B------:R-:W0:Y:S01]  /*8870*/  S2R R24, SR_TID.X ;  /* 0x0000000000187919 */ /* 0x000e220000002100 */
[----:B------:R-:W-:Y:S01]  /*8880*/  IMAD.MOV.U32 R163, RZ, RZ, c[0x0][0x1c8] ;  /* 0x00007200ffa37624 */ /* 0x000fe200078e00ff */
[----:B0-----:R-:W-:-:S04]  /*8890*/  SHF.R.U32.HI R24, RZ, 0x6, R24 ;  /* 0x00000006ff187819 */ /* 0x001fc80000011618 */
[----:B------:R-:W-:-:S05]  /*88a0*/  SGXT.U32 R24, R24, 0x1 ;  /* 0x000000011818781a */ /* 0x000fca0000000000 */
[----:B------:R-:W-:-:S05]  /*88b0*/  IMAD R24, R24, c[0x0][0x1c8], RZ ;  /* 0x0000720018187a24 */ /* 0x000fca00078e02ff */
[----:B------:R-:W-:-:S05]  /*88c0*/  LEA R17, R163, R24, 0x1 ;  /* 0x00000018a3117211 */ /* 0x000fca00078e08ff */
[C---:B------:R-:W-:Y:S01]  /*88d0*/  IMAD R19, R163.reuse, 0x2, R17 ;  /* 0x00000002a3137824 */ /* 0x040fe200078e0211 */
[----:B------:R-:W0:Y:S04]  /*88e0*/  S2R R237, SR_CTAID.Y ;  /* 0x0000000000ed7919 */ /* 0x000e280000002600 */
[----:B------:R-:W-:-:S05]  /*88f0*/  LEA R21, R163, R19, 0x1 ;  /* 0x00000013a3157211 */ /* 0x000fca00078e08ff */
[----:B------:R-:W-:-:S05]  /*8900*/  IMAD R23, R163, 0x2, R21 ;  /* 0x00000002a3177824 */ /* 0x000fca00078e0215 */
[----:B------:R-:W-:-:S05]  /*8910*/  LEA R25, R163, R23, 0x1 ;  /* 0x00000017a3197211 */ /* 0x000fca00078e08ff */
[----:B------:R-:W-:-:S05]  /*8920*/  IMAD R27, R163, 0x2, R25 ;  /* 0x00000002a31b7824 */ /* 0x000fca00078e0219 */
[----:B------:R-:W-:Y:S01]  /*8930*/  LEA R29, R163, R27, 0x1 ;  /* 0x0000001ba31d7211 */ /* 0x000fe200078e08ff */
[----:B0-----:R-:W-:-:S04]  /*8940*/  IMAD R0, R237, c[0x0][0x1c0], RZ ;  /* 0x00007000ed007a24 */ /* 0x001fc800078e02ff */
[----:B------:R-:W-:Y:S02]  /*8950*/  IMAD R31, R163, 0x2, R29 ;  /* 0x00000002a31f7824 */ /* 0x000fe400078e021d */
[----:B------:R-:W-:-:S03]  /*8960*/  IMAD.SHL.U32 R164, R0, 0x2, RZ ;  /* 0x0000000200a47824 */ /* 0x000fc600078e00ff */
[----:B------:R-:W-:Y:S01]  /*8970*/  LEA R33, R163, R31, 0x1 ;  /* 0x0000001fa3217211 */ /* 0x000fe200078e08ff */
[----:B------:R-:W-:-:S04]  /*8980*/  IMAD.HI R0, R0, 0x2, RZ ;  /* 0x0000000200007827 */ /* 0x000fc800078e02ff */
[----:B------:R-:W-:Y:S01]  /*8990*/  IMAD R35, R163, 0x2, R33 ;  /* 0x00000002a3237824 */ /* 0x000fe200078e0221 */
[----:B------:R-:W-:Y:S01]  /*89a0*/  MOV R171, R41 ;  /* 0x0000002900ab7202 */ /* 0x000fe20000000f00 */
[----:B------:R-:W-:Y:S01]  /*89b0*/  IMAD.MOV.U32 R158, RZ, RZ, R20 ;  /* 0x000000ffff9e7224 */ /* 0x000fe200078e0014 */
[----:B------:R-:W-:Y:S01]  /*89c0*/  FSETP.GEU.AND P5, PT, R180, 1.175494350822287508e-38, PT ;  /* 0x00800000b400780b */ /* 0x000fe20003fae000 */
[----:B------:R-:W-:-:S03]  /*89d0*/  IMAD.MOV.U32 R181, RZ, RZ, R39 ;  /* 0x000000ffffb57224 */ /* 0x000fc600078e0027 */
[----:B------:R-:W-:Y:S01]  /*89e0*/  FSETP.GT.AND P6, PT, |R158|, 8.50705917302346158658e+37, PT ;  /* 0x7e8000009e00780b */ /* 0x000fe20003fc4200 */
[----:B------:R-:W-:Y:S01]  /*89f0*/  IMAD.MOV.U32 R224, RZ, RZ, R178 ;  /* 0x000000ffffe07224 */ /* 0x000fe200078e00b2 */
[----:B------:R-:W-:Y:S01]  /*8a00*/  FSEL R212, RZ, -23, P5 ;  /* 0xc1b80000ffd47808 */ /* 0x000fe20002800000 */
[----:B------:R-:W-:Y:S01]  /*8a10*/  FMUL R209, R182, 8388608 ;  /* 0x4b000000b6d17820 */ /* 0x000fe20000400000 */
[----:B------:R-:W-:Y:S01]  /*8a20*/  MOV R175, R43 ;  /* 0x0000002b00af7202 */ /* 0x000fe20000000f00 */
[----:B------:R-:W-:Y:S01]  /*8a30*/  FMUL R15, R158, 8388608 ;  /* 0x4b0000009e0f7820 */ /* 0x000fe20000400000 */
[----:B------:R-:W-:Y:S01]  /*8a40*/  MOV R189, R86 ;  /* 0x0000005600bd7202 */ /* 0x000fe20000000f00 */
[----:B------:R-:W-:Y:S01]  /*8a50*/  IMAD.MOV.U32 R190, RZ, RZ, R87 ;  /* 0x000000ffffbe7224 */ /* 0x000fe200078e0057 */
[----:B------:R-:W-:Y:S01]  /*8a60*/  MOV R201, R91 ;  /* 0x0000005b00c97202 */ /* 0x000fe20000000f00 */
[----:B------:R-:W-:Y:S01]  /*8a70*/  IMAD.MOV.U32 R193, RZ, RZ, R90 ;  /* 0x000000ffffc17224 */ /* 0x000fe200078e005a */
[----:B------:R-:W-:Y:S01]  /*8a80*/  MOV R218, R95 ;  /* 0x0000005f00da7202 */ /* 0x000fe20000000f00 */
[----:B------:R-:W-:Y:S01]  /*8a90*/  IMAD.MOV.U32 R219, RZ, RZ, R99 ;  /* 0x000000ffffdb7224 */ /* 0x000fe200078e0063 */
[----:B------:R-:W-:Y:S01]  /*8aa0*/  MOV R220, R98 ;  /* 0x0000006200dc7202 */ /* 0x000fe20000000f00 */
[----:B------:R-:W-:Y:S01]  /*8ab0*/  IMAD.MOV.U32 R169, RZ, RZ, R47 ;  /* 0x000000ffffa97224 */ /* 0x000fe200078e002f */
[----:B------:R-:W-:Y:S01]  /*8ac0*/  MOV R228, R168 ;  /* 0x000000a800e47202 */ /* 0x000fe20000000f00 */
[----:B------:R-:W-:-:S02]  /*8ad0*/  @P6 FMUL R219, R219, 0.25 ;  /* 0x3e800000dbdb6820 */ /* 0x000fc40000400000 */
[----:B------:R-:W-:Y:S02]  /*8ae0*/  @P6 FMUL R220, R220, 0.25 ;  /* 0x3e800000dcdc6820 */ /* 0x000fe40000400000 */
[----:B------:R-:W-:Y:S02]  /*8af0*/  @P6 FMUL R218, R218, 0.25 ;  /* 0x3e800000dada6820 */ /* 0x000fe40000400000 */
[----:B------:R-:W-:Y:S02]  /*8b00*/  @P6 FMUL R94, R94, 0.25 ;  /* 0x3e8000005e5e6820 */ /* 0x000fe40000400000 */
[----:B------:R-:W-:Y:S02]  /*8b10*/  @P6 FMUL R201, R201, 0.25 ;  /* 0x3e800000c9c96820 */ /* 0x000fe40000400000 */
[----:B------:R-:W-:Y:S02]  /*8b20*/  @P6 FMUL R193, R193, 0.25 ;  /* 0x3e800000c1c16820 */ /* 0x000fe40000400000 */
[----:B------:R-:W-:-:S02]  /*8b30*/  @P6 FMUL R190, R190, 0.25 ;  /* 0x3e800000bebe6820 */ /* 0x000fc40000400000 */
[----:B------:R-:W-:Y:S01]  /*8b40*/  @P6 FMUL R189, R189, 0.25 ;  /* 0x3e800000bdbd6820 */ /* 0x000fe20000400000 */
[----:B------:R-:W-:Y:S02]  /*8b50*/  MOV R183, R81 ;  /* 0x0000005100b77202 */ /* 0x000fe40000000f00 */
        /* <DEDUP_REMOVED lines=10> */
[----:B------:R-:W-:-:S02]  /*8c00*/  MOV R202, R55 ;  /* 0x0000003700ca7202 */ /* 0x000fc40000000f00 */
[----:B------:R-:W-:Y:S01]  /*8c10*/  MOV R199, R59 ;  /* 0x0000003b00c77202 */ /* 0x000fe20000000f00 */
[----:B------:R-:W-:Y:S01]  /*8c20*/  IMAD.MOV.U32 R173, RZ, RZ, R42 ;  /* 0x000000ffffad7224 */ /* 0x000fe200078e002a */
[----:B------:R-:W-:Y:S01]  /*8c30*/  MOV R166, R46 ;  /* 0x0000002e00a67202 */ /* 0x000fe20000000f00 */
[----:B------:R-:W-:Y:S01]  /*8c40*/  IMAD.MOV.U32 R184, RZ, RZ, R82 ;  /* 0x000000ffffb87224 */ /* 0x000fe200078e0052 */
[----:B------:R-:W-:Y:S02]  /*8c50*/  MOV R177, R38 ;  /* 0x0000002600b17202 */ /* 0x000fe40000000f00 */
[----:B------:R-:W-:Y:S02]  /*8c60*/  FSETP.GEU.AND P2, PT, R226, 1.175494350822287508e-38, PT ;  /* 0x00800000e200780b */ /* 0x000fe40003f4e000 */
[----:B------:R-:W-:Y:S02]  /*8c70*/  MOV R222, R172 ;  /* 0x000000ac00de7202 */ /* 0x000fe40000000f00 */
[----:B------:R-:W-:Y:S01]  /*8c80*/  MOV R197, R63 ;  /* 0x0000003f00c57202 */ /* 0x000fe20000000f00 */
[----:B------:R-:W-:Y:S01]  /*8c90*/  IMAD.MOV.U32 R167, RZ, RZ, R40 ;  /* 0x000000ffffa77224 */ /* 0x000fe200078e0028 */
[----:B------:R-:W-:Y:S01]  /*8ca0*/  MOV R174, R36 ;  /* 0x0000002400ae7202 */ /* 0x000fe20000000f00 */
[----:B------:R-:W-:Y:S01]  /*8cb0*/  IMAD.MOV.U32 R176, RZ, RZ, R37 ;  /* 0x000000ffffb07224 */ /* 0x000fe200078e0025 */
[----:B------:R-:W-:Y:S01]  /*8cc0*/  FSETP.GEU.AND P3, PT, R222, 1.175494350822287508e-38, PT ;  /* 0x00800000de00780b */ /* 0x000fe20003f6e000 */
[----:B------:R-:W-:Y:S01]  /*8cd0*/  IMAD.MOV.U32 R179, RZ, RZ, R80 ;  /* 0x000000ffffb37224 */ /* 0x000fe200078e0050 */
[----:B------:R-:W-:Y:S01]  /*8ce0*/  MOV R204, R51 ;  /* 0x0000003300cc7202 */ /* 0x000fe20000000f00 */
[C---:B------:R-:W-:Y:S01]  /*8cf0*/  FMUL R207, R224.reuse, 8388608 ;  /* 0x4b000000e0cf7820 */ /* 0x040fe20000400000 */
[----:B------:R-:W-:Y:S01]  /*8d00*/  FSETP.GEU.AND P4, PT, R224, 1.175494350822287508e-38, PT ;  /* 0x00800000e000780b */ /* 0x000fe20003f8e000 */
[----:B------:R-:W-:-:S02]  /*8d10*/  IMAD.MOV.U32 R196, RZ, RZ, R62 ;  /* 0x000000ffffc47224 */ /* 0x000fc400078e003e */
[----:B------:R-:W-:Y:S02]  /*8d20*/  IMAD.MOV.U32 R198, RZ, RZ, R58 ;  /* 0x000000ffffc67224 */ /* 0x000fe400078e003a */
[----:B------:R-:W-:Y:S02]  /*8d30*/  IMAD.MOV.U32 R200, RZ, RZ, R54 ;  /* 0x000000ffffc87224 */ /* 0x000fe400078e0036 */
[----:B------:R-:W-:Y:S01]  /*8d40*/  IMAD.MOV.U32 R203, RZ, RZ, R50 ;  /* 0x000000ffffcb7224 */ /* 0x000fe200078e0032 */
[----:B------:R-:W-:Y:S01]  /*8d50*/  FSEL R207, R207, R224, !P4 ;  /* 0x000000e0cfcf7208 */ /* 0x000fe20006000000 */
[----:B--2---:R-:W-:-:S05]  /*8d60*/  IMAD R10, R235, c[0x0][0x1c4], RZ ;  /* 0x00007100eb0a7a24 */ /* 0x004fca00078e02ff */
[C---:B------:R-:W-:Y:S01]  /*8d70*/  SHF.L.U32 R11, R10.reuse, 0x1, RZ ;  /* 0x000000010a0b7819 */ /* 0x040fe200000006ff */
[----:B------:R-:W-:-:S03]  /*8d80*/  IMAD.HI R13, R10, 0x2, RZ ;  /* 0x000000020a0d7827 */ /* 0x000fc600078e02ff */
[----:B------:R-:W-:Y:S01]  /*8d90*/  IADD3 R164, P0, P1, R11, c[0x0][0x178], R164 ;  /* 0x00005e000ba47a10 */ /* 0x000fe2000791e0a4 */
[----:B------:R-:W-:Y:S01]  /*8da0*/  IMAD.MOV.U32 R11, RZ, RZ, R45 ;  /* 0x000000ffff0b7224 */ /* 0x000fe200078e002d */
[----:B------:R-:W-:Y:S02]  /*8db0*/  LEA R45, R163, R35, 0x1 ;  /* 0x00000023a32d7211 */ /* 0x000fe400078e08ff */
[----:B------:R-:W-:Y:S01]  /*8dc0*/  IADD3.X R0, R13, c[0x0][0x17c], R0, P0, P1 ;  /* 0x00005f000d007a10 */ /* 0x000fe200007e2400 */
[C---:B------:R-:W-:Y:S01]  /*8dd0*/  FMUL R13, R188.reuse, 8388608 ;  /* 0x4b000000bc0d7820 */ /* 0x040fe20000400000 */
[----:B------:R-:W-:Y:S01]  /*8de0*/  FSETP.GEU.AND P1, PT, R188, 1.175494350822287508e-38, PT ;  /* 0x00800000bc00780b */ /* 0x000fe20003f2e000 */
[----:B------:R-:W-:-:S03]  /*8df0*/  IMAD R41, R163, 0x2, R45 ;  /* 0x00000002a3297824 */ /* 0x000fc600078e022d */
[----:B------:R-:W-:Y:S01]  /*8e00*/  FSEL R208, R13, R188, !P1 ;  /* 0x000000bc0dd07208 */ /* 0x000fe20004800000 */
[----:B------:R-:W-:Y:S01]  /*8e10*/  FMUL R13, R180, 8388608 ;  /* 0x4b000000b40d7820 */ /* 0x000fe20000400000 */
[----:B------:R-:W-:Y:S02]  /*8e20*/  LEA R39, R163, R41, 0x1 ;  /* 0x00000029a3277211 */ /* 0x000fe400078e08ff */
[----:B------:R-:W-:Y:S02]  /*8e30*/  FSETP.GEU.AND P0, PT, R182, 1.175494350822287508e-38, PT ;  /* 0x00800000b600780b */ /* 0x000fe40003f0e000 */
[----:B------:R-:W-:Y:S02]  /*8e40*/  FSEL R178, R13, R180, !P5 ;  /* 0x000000b40db27208 */ /* 0x000fe40006800000 */
[----:B------:R-:W-:Y:S01]  /*8e50*/  FSETP.GEU.AND P5, PT, |R158|, 1.175494350822287508e-38, PT ;  /* 0x008000009e00780b */ /* 0x000fe20003fae200 */
[----:B------:R-:W-:Y:S01]  /*8e60*/  IMAD R43, R163, 0x2, R39 ;  /* 0x00000002a32b7824 */ /* 0x000fe200078e0227 */
[----:B------:R-:W-:-:S02]  /*8e70*/  FSEL R209, R209, R182, !P0 ;  /* 0x000000b6d1d17208 */ /* 0x000fc40004000000 */
[----:B------:R-:W-:Y:S02]  /*8e80*/  FSEL R213, RZ, -23, P0 ;  /* 0xc1b80000ffd57808 */ /* 0x000fe40000000000 */
[C---:B------:R-:W-:Y:S02]  /*8e90*/  FSETP.GEU.AND P0, PT, R158.reuse, 1.175494350822287508e-38, PT ;  /* 0x008000009e00780b */ /* 0x040fe40003f0e000 */
[----:B------:R-:W-:Y:S02]  /*8ea0*/  LEA R47, R163, R43, 0x1 ;  /* 0x0000002ba32f7211 */ /* 0x000fe400078e08ff */
[----:B------:R-:W-:Y:S01]  /*8eb0*/  FSEL R168, R15, R158, !P0 ;  /* 0x0000009e0fa87208 */ /* 0x000fe20004000000 */
[----:B------:R-:W-:Y:S01]  /*8ec0*/  @P6 FMUL R158, R158, 0.25 ;  /* 0x3e8000009e9e6820 */ /* 0x000fe20000400000 */
[----:B------:R-:W-:Y:S01]  /*8ed0*/  FSETP.GT.AND P6, PT, |R228|, 8.50705917302346158658e+37, PT ;  /* 0x7e800000e400780b */ /* 0x000fe20003fc4200 */
[----:B------:R-:W-:Y:S02]  /*8ee0*/  IMAD R81, R163, 0x2, R47 ;  /* 0x00000002a3517824 */ /* 0x000fe400078e022f */
[----:B------:R-:W-:-:S02]  /*8ef0*/  @!P5 FMUL R219, R219, 16777216 ;  /* 0x4b800000dbdbd820 */ /* 0x000fc40000400000 */
[----:B------:R-:W-:Y:S02]  /*8f00*/  @!P5 FMUL R220, R220, 16777216 ;  /* 0x4b800000dcdcd820 */ /* 0x000fe40000400000 */
[----:B------:R-:W-:Y:S02]  /*8f10*/  @!P5 FMUL R218, R218, 16777216 ;  /* 0x4b800000dadad820 */ /* 0x000fe40000400000 */
[----:B------:R-:W-:Y:S02]  /*8f20*/  @!P5 FMUL R94, R94, 16777216 ;  /* 0x4b8000005e5ed820 */ /* 0x000fe40000400000 */
[----:B------:R-:W-:Y:S02]  /*8f30*/  @!P5 FMUL R201, R201, 16777216 ;  /* 0x4b800000c9c9d820 */ /* 0x000fe40000400000 */
[----:B------:R-:W-:Y:S02]  /*8f40*/  @!P5 FMUL R193, R193, 16777216 ;  /* 0x4b800000c1c1d820 */ /* 0x000fe40000400000 */
[----:B------:R-:W-:-:S02]  /*8f50*/  @!P5 FMUL R190, R190, 16777216 ;  /* 0x4b800000bebed820 */ /* 0x000fc40000400000 */
[----:B------:R-:W-:Y:S02]  /*8f60*/  @!P5 FMUL R158, R158, 16777216 ;  /* 0x4b8000009e9ed820 */ /* 0x000fe40000400000 */
[----:B------:R-:W-:Y:S01]  /*8f70*/  @!P5 FMUL R189, R189, 16777216 ;  /* 0x4b800000bdbdd820 */ /* 0x000fe20000400000 */
[C---:B------:R-:W-:Y:S01]  /*8f80*/  FSETP.GEU.AND P5, PT, |R228|.reuse, 1.175494350822287508e-38, PT ;  /* 0x00800000e400780b */ /* 0x040fe20003fae200 */
[----:B------:R-:W-:Y:S01]  /*8f90*/  IMAD R83, R163, 0x2, R81 ;  /* 0x00000002a3537824 */ /* 0x000fe200078e0251 */
[----:B------:R-:W-:Y:S01]  /*8fa0*/  FSEL R214, RZ, -23, P1 ;  /* 0xc1b80000ffd67808 */ /* 0x000fe20000800000 */
[C---:B------:R-:W-:Y:S01]  /*8fb0*/  FMUL R13, R228.reuse, 8388608 ;  /* 0x4b000000e40d7820 */ /* 0x040fe20000400000 */
[----:B------:R-:W-:Y:S01]  /*8fc0*/  FSETP.GEU.AND P1, PT, R228, 1.175494350822287508e-38, PT ;  /* 0x00800000e400780b */ /* 0x000fe20003f2e000 */
[----:B------:R-:W-:Y:S01]  /*8fd0*/  @P6 FMUL R205, R205, 0.25 ;  /* 0x3e800000cdcd6820 */ /* 0x000fe20000400000 */
[----:B------:R-:W-:Y:S01]  /*8fe0*/  LEA R85, R163, R83, 0x1 ;  /* 0x00000053a3557211 */ /* 0x000fe200078e08ff */
[----:B------:R-:W-:Y:S01]  /*8ff0*/  @P6 FMUL R95, R95, 0.25 ;  /* 0x3e8000005f5f6820 */ /* 0x000fe20000400000 */
[----:B------:R-:W-:Y:S01]  /*9000*/  FSEL R170, R13, R228, !P1 ;  /* 0x000000e40daa7208 */ /* 0x000fe20004800000 */
[----:B------:R-:W-:-:S02]  /*9010*/  @P6 FMUL R195, R195, 0.25 ;  /* 0x3e800000c3c36820 */ /* 0x000fc40000400000 */
[----:B------:R-:W-:Y:S02]  /*9020*/  @P6 FMUL R194, R194, 0.25 ;  /* 0x3e800000c2c26820 */ /* 0x000fe40000400000 */
[----:B------:R-:W-:Y:S02]  /*9030*/  @P6 FMUL R192, R192, 0.25 ;  /* 0x3e800000c0c06820 */ /* 0x000fe40000400000 */
[----:B------:R-:W-:Y:S02]  /*9040*/  @P6 FMUL R191, R191, 0.25 ;  /* 0x3e800000bfbf6820 */ /* 0x000fe40000400000 */
[----:B------:R-:W-:Y:S02]  /*9050*/  @P6 FMUL R187, R187, 0.25 ;  /* 0x3e800000bbbb6820 */ /* 0x000fe40000400000 */
[----:B------:R-:W-:Y:S02]  /*9060*/  @P6 FMUL R228, R228, 0.25 ;  /* 0x3e800000e4e46820 */ /* 0x000fe40000400000 */
[----:B------:R-:W-:Y:S01]  /*9070*/  @P6 FMUL R186, R186, 0.25 ;  /* 0x3e800000baba6820 */ /* 0x000fe20000400000 */
[----:B------:R-:W-:Y:S01]  /*9080*/  FSETP.GT.AND P6, PT, |R226|, 8.50705917302346158658e+37, PT ;  /* 0x7e800000e200780b */ /* 0x000fe20003fc4200 */
[----:B------:R-:W-:Y:S01]  /*9090*/  @!P5 FMUL R205, R205, 16777216 ;  /* 0x4b800000cdcdd820 */ /* 0x000fe20000400000 */
[----:B------:R-:W-:Y:S01]  /*90a0*/  LEA R55, R163, R85, 0x1 ;  /* 0x00000055a3377211 */ /* 0x000fe200078e08ff */
[----:B------:R-:W-:-:S02]  /*90b0*/  @!P5 FMUL R95, R95, 16777216 ;  /* 0x4b8000005f5fd820 */ /* 0x000fc40000400000 */
[----:B------:R-:W-:Y:S02]  /*90c0*/  @!P5 FMUL R195, R195, 16777216 ;  /* 0x4b800000c3c3d820 */ /* 0x000fe40000400000 */
[----:B------:R-:W-:Y:S02]  /*90d0*/  @!P5 FMUL R194, R194, 16777216 ;  /* 0x4b800000c2c2d820 */ /* 0x000fe40000400000 */
[----:B------:R-:W-:Y:S02]  /*90e0*/  @!P5 FMUL R192, R192, 16777216 ;  /* 0x4b800000c0c0d820 */ /* 0x000fe40000400000 */
[----:B------:R-:W-:Y:S02]  /*90f0*/  @!P5 FMUL R191, R191, 16777216 ;  /* 0x4b800000bfbfd820 */ /* 0x000fe40000400000 */
[----:B------:R-:W-:Y:S02]  /*9100*/  @!P5 FMUL R187, R187, 16777216 ;  /* 0x4b800000bbbbd820 */ /* 0x000fe40000400000 */
[----:B------:R-:W-:-:S02]  /*9110*/  @!P5 FMUL R228, R228, 16777216 ;  /* 0x4b800000e4e4d820 */ /* 0x000fc40000400000 */
[----:B------:R-:W-:Y:S01]  /*9120*/  @!P5 FMUL R186, R186, 16777216 ;  /* 0x4b800000babad820 */ /* 0x000fe20000400000 */
[C---:B------:R-:W-:Y:S01]  /*9130*/  FSETP.GEU.AND P5, PT, |R226|.reuse, 1.175494350822287508e-38, PT ;  /* 0x00800000e200780b */ /* 0x040fe20003fae200 */
[----:B------:R-:W-:Y:S02]  /*9140*/  FMUL R13, R226, 8388608 ;  /* 0x4b000000e20d7820 */ /* 0x000fe40000400000 */
[----:B------:R-:W-:Y:S02]  /*9150*/  IMAD R59, R163, 0x2, R55 ;  /* 0x00000002a33b7824 */ /* 0x000fe400078e0237 */
[----:B------:R-:W-:Y:S01]  /*9160*/  @P6 FMUL R185, R185, 0.25 ;  /* 0x3e800000b9b96820 */ /* 0x000fe20000400000 */
[----:B------:R-:W-:Y:S01]  /*9170*/  FSEL R172, R13, R226, !P2 ;  /* 0x000000e20dac7208 */ /* 0x000fe20005000000 */
[----:B------:R-:W-:Y:S01]  /*9180*/  @P6 FMUL R184, R184, 0.25 ;  /* 0x3e800000b8b86820 */ /* 0x000fe20000400000 */
[----:B------:R-:W-:Y:S01]  /*9190*/  LEA R63, R163, R59, 0x1 ;  /* 0x0000003ba33f7211 */ /* 0x000fe200078e08ff */
        /* <DEDUP_REMOVED lines=19> */
[----:B------:R-:W-:Y:S01]  /*92d0*/  MOV R10, R44 ;  /* 0x0000002c000a7202 */ /* 0x000fe20000000f00 */
[----:B------:R-:W-:-:S03]  /*92e0*/  FMUL R13, R222, 8388608 ;  /* 0x4b000000de0d7820 */ /* 0x000fc60000400000 */
[----:B------:R-:W-:Y:S01]  /*92f0*/  LEA R89, R163, R87, 0x1 ;  /* 0x00000057a3597211 */ /* 0x000fe200078e08ff */
[----:B------:R-:W-:Y:S01]  /*9300*/  @P6 FMUL R183, R183, 0.25 ;  /* 0x3e800000b7b76820 */ /* 0x000fe20000400000 */
[----:B------:R-:W-:Y:S01]  /*9310*/  FSEL R206, R13, R222, !P3 ;  /* 0x000000de0dce7208 */ /* 0x000fe20005800000 */
[----:B------:R-:W-:Y:S02]  /*9320*/  @P6 FMUL R179, R179, 0.25 ;  /* 0x3e800000b3b36820 */ /* 0x000fe40000400000 */
[----:B------:R-:W-:Y:S02]  /*9330*/  @P6 FMUL R176, R176, 0.25 ;  /* 0x3e800000b0b06820 */ /* 0x000fe40000400000 */
[----:B------:R-:W-:Y:S02]  /*9340*/  @P6 FMUL R174, R174, 0.25 ;  /* 0x3e800000aeae6820 */ /* 0x000fe40000400000 */
[----:B------:R-:W-:Y:S02]  /*9350*/  @P6 FMUL R171, R171, 0.25 ;  /* 0x3e800000abab6820 */ /* 0x000fe40000400000 */
[----:B------:R-:W-:-:S02]  /*9360*/  @P6 FMUL R167, R167, 0.25 ;  /* 0x3e800000a7a76820 */ /* 0x000fc40000400000 */
[----:B------:R-:W-:Y:S02]  /*9370*/  @P6 FMUL R11, R11, 0.25 ;  /* 0x3e8000000b0b6820 */ /* 0x000fe40000400000 */
[----:B------:R-:W-:Y:S02]  /*9380*/  @P6 FMUL R222, R222, 0.25 ;  /* 0x3e800000dede6820 */ /* 0x000fe40000400000 */
[----:B------:R-:W-:Y:S01]  /*9390*/  @P6 FMUL R10, R10, 0.25 ;  /* 0x3e8000000a0a6820 */ /* 0x000fe20000400000 */
[----:B------:R-:W-:Y:S01]  /*93a0*/  FSETP.GT.AND P6, PT, |R224|, 8.50705917302346158658e+37, PT ;  /* 0x7e800000e000780b */ /* 0x000fe20003fc4200 */
[----:B------:R-:W-:Y:S02]  /*93b0*/  IMAD R91, R163, 0x2, R89 ;  /* 0x00000002a35b7824 */ /* 0x000fe400078e0259 */
[----:B------:R-:W-:Y:S02]  /*93c0*/  @!P5 FMUL R183, R183, 16777216 ;  /* 0x4b800000b7b7d820 */ /* 0x000fe40000400000 */
        /* <DEDUP_REMOVED lines=8> */
[----:B------:R-:W-:Y:S01]  /*9450*/  @!P5 FMUL R10, R10, 16777216 ;  /* 0x4b8000000a0ad820 */ /* 0x000fe20000400000 */
[----:B------:R-:W-:Y:S01]  /*9460*/  FSETP.GEU.AND P5, PT, |R224|, 1.175494350822287508e-38, PT ;  /* 0x00800000e000780b */ /* 0x000fe20003fae200 */
[----:B------:R-:W-:-:S02]  /*9470*/  IMAD R97, R163, 0x2, R93 ;  /* 0x00000002a3617824 */ /* 0x000fc400078e025d */
[----:B------:R-:W-:Y:S02]  /*9480*/  @P6 FMUL R204, R204, 0.25 ;  /* 0x3e800000cccc6820 */ /* 0x000fe40000400000 */
[----:B------:R-:W-:Y:S01]  /*9490*/  @P6 FMUL R203, R203, 0.25 ;  /* 0x3e800000cbcb6820 */ /* 0x000fe20000400000 */
[----:B------:R-:W-:Y:S01]  /*94a0*/  LEA R99, R163, R97, 0x1 ;  /* 0x00000061a3637211 */ /* 0x000fe200078e08ff */
[----:B------:R-:W-:Y:S02]  /*94b0*/  @P6 FMUL R202, R202, 0.25 ;  /* 0x3e800000caca6820 */ /* 0x000fe40000400000 */
[----:B------:R-:W-:Y:S02]  /*94c0*/  @P6 FMUL R200, R200, 0.25 ;  /* 0x3e800000c8c86820 */ /* 0x000fe40000400000 */
[----:B------:R-:W-:Y:S02]  /*94d0*/  @P6 FMUL R199, R199, 0.25 ;  /* 0x3e800000c7c76820 */ /* 0x000fe40000400000 */
[----:B------:R-:W-:-:S02]  /*94e0*/  @P6 FMUL R198, R198, 0.25 ;  /* 0x3e800000c6c66820 */ /* 0x000fc40000400000 */
[----:B------:R-:W-:Y:S02]  /*94f0*/  @P6 FMUL R197, R197, 0.25 ;  /* 0x3e800000c5c56820 */ /* 0x000fe40000400000 */
[----:B------:R-:W-:Y:S02]  /*9500*/  @P6 FMUL R224, R224, 0.25 ;  /* 0x3e800000e0e06820 */ /* 0x000fe40000400000 */
[----:B------:R-:W-:Y:S01]  /*9510*/  @P6 FMUL R196, R196, 0.25 ;  /* 0x3e800000c4c46820 */ /* 0x000fe20000400000 */
[----:B------:R-:W-:Y:S01]  /*9520*/  LEA R12, P6, R24, R164, 0x1 ;  /* 0x000000a4180c7211 */ /* 0x000fe200078c08ff */
[----:B------:R-:W-:Y:S02]  /*9530*/  @!P5 FMUL R204, R204, 16777216 ;  /* 0x4b800000ccccd820 */ /* 0x000fe40000400000 */
[----:B------:R-:W-:Y:S01]  /*9540*/  @!P5 FMUL R203, R203, 16777216 ;  /* 0x4b800000cbcbd820 */ /* 0x000fe20000400000 */
[----:B------:R-:W-:Y:S01]  /*9550*/  LEA.HI.X.SX32 R13, R24, R0, 0x1, P6 ;  /* 0x00000000180d7211 */ /* 0x000fe200030f0eff */
[----:B------:R-:W-:-:S02]  /*9560*/  @!P5 FMUL R202, R202, 16777216 ;  /* 0x4b800000cacad820 */ /* 0x000fc40000400000 */
[----:B------:R-:W-:Y:S02]  /*9570*/  @!P5 FMUL R200, R200, 16777216 ;  /* 0x4b800000c8c8d820 */ /* 0x000fe40000400000 */
[----:B------:R-:W-:Y:S02]  /*9580*/  @!P5 FMUL R199, R199, 16777216 ;  /* 0x4b800000c7c7d820 */ /* 0x000fe40000400000 */
[----:B------:R-:W-:Y:S02]  /*9590*/  @!P5 FMUL R198, R198, 16777216 ;  /* 0x4b800000c6c6d820 */ /* 0x000fe40000400000 */
[----:B------:R-:W-:Y:S02]  /*95a0*/  @!P5 FMUL R197, R197, 16777216 ;  /* 0x4b800000c5c5d820 */ /* 0x000fe40000400000 */
[----:B------:R-:W-:Y:S02]  /*95b0*/  @!P5 FMUL R224, R224, 16777216 ;  /* 0x4b800000e0e0d820 */ /* 0x000fe40000400000 */
[----:B------:R-:W-:Y:S01]  /*95c0*/  @!P5 FMUL R196, R196, 16777216 ;  /* 0x4b800000c4c4d820 */ /* 0x000fe20000400000 */
[-C--:B------:R-:W-:Y:S01]  /*95d0*/  LEA R14, P5, R17, R164.reuse, 0x1 ;  /* 0x000000a4110e7211 */ /* 0x080fe200078a08ff */
[----:B------:R-:W-:Y:S01]  /*95e0*/  IMAD R101, R163, 0x2, R99 ;  /* 0x00000002a3657824 */ /* 0x000fe200078e0263 */
[----:B------:R-:W-:-:S02]  /*95f0*/  LEA R16, P6, R19, R164, 0x1 ;  /* 0x000000a413107211 */ /* 0x000fc400078c08ff */
[----:B------:R-:W-:Y:S02]  /*9600*/  LEA.HI.X.SX32 R15, R17, R0, 0x1, P5 ;  /* 0x00000000110f7211 */ /* 0x000fe400028f0eff */
[----:B------:R-:W-:Y:S02]  /*9610*/  LEA R18, P5, R21, R164, 0x1 ;  /* 0x000000a415127211 */ /* 0x000fe400078a08ff */
[----:B------:R-:W-:Y:S02]  /*9620*/  LEA.HI.X.SX32 R17, R19, R0, 0x1, P6 ;  /* 0x0000000013117211 */ /* 0x000fe400030f0eff */
[----:B------:R-:W-:Y:S02]  /*9630*/  LEA R20, P6, R23, R164, 0x1 ;  /* 0x000000a417147211 */ /* 0x000fe400078c08ff */
[----:B------:R-:W-:Y:S02]  /*9640*/  LEA R103, R163, R101, 0x1 ;  /* 0x00000065a3677211 */ /* 0x000fe400078e08ff */
[----:B------:R-:W-:-:S02]  /*9650*/  LEA.HI.X.SX32 R19, R21, R0, 0x1, P5 ;  /* 0x0000000015137211 */ /* 0x000fc400028f0eff */
[----:B------:R-:W-:Y:S01]  /*9660*/  LEA R22, P5, R25, R164, 0x1 ;  /* 0x000000a419167211 */ /* 0x000fe200078a08ff */
[----:B------:R-:W-:Y:S01]  /*9670*/  IMAD R105, R163, 0x2, R103 ;  /* 0x00000002a3697824 */ /* 0x000fe200078e0267 */
[----:B------:R-:W-:Y:S02]  /*9680*/  LEA.HI.X.SX32 R21, R23, R0, 0x1, P6 ;  /* 0x0000000017157211 */ /* 0x000fe400030f0eff */
[----:B------:R-:W-:Y:S02]  /*9690*/  LEA R24, P6, R27, R164, 0x1 ;  /* 0x000000a41b187211 */ /* 0x000fe400078c08ff */
[----:B------:R-:W-:Y:S02]  /*96a0*/  LEA.HI.X.SX32 R23, R25, R0, 0x1, P5 ;  /* 0x0000000019177211 */ /* 0x000fe400028f0eff */
[----:B------:R-:W-:Y:S02]  /*96b0*/  LEA R26, P5, R29, R164, 0x1 ;  /* 0x000000a41d1a7211 */ /* 0x000fe400078a08ff */
[----:B------:R-:W-:-:S02]  /*96c0*/  LEA.HI.X.SX32 R25, R27, R0, 0x1, P6 ;  /* 0x000000001b197211 */ /* 0x000fc400030f0eff */
[----:B------:R-:W-:Y:S02]  /*96d0*/  LEA R28, P6, R31, R164, 0x1 ;  /* 0x000000a41f1c7211 */ /* 0x000fe400078c08ff */
[----:B------:R-:W-:Y:S02]  /*96e0*/  LEA R107, R163, R105, 0x1 ;  /* 0x00000069a36b7211 */ /* 0x000fe400078e08ff */
[----:B------:R-:W-:Y:S02]  /*96f0*/  LEA.HI.X.SX32 R27, R29, R0, 0x1, P5 ;  /* 0x000000001d1b7211 */ /* 0x000fe400028f0eff */
[----:B------:R-:W-:Y:S01]  /*9700*/  LEA R30, P5, R33, R164, 0x1 ;  /* 0x000000a4211e7211 */ /* 0x000fe200078a08ff */
[----:B------:R-:W-:Y:S01]  /*9710*/  IMAD R109, R163, 0x2, R107 ;  /* 0x00000002a36d7824 */ /* 0x000fe200078e026b */
[----:B------:R-:W-:Y:S02]  /*9720*/  LEA.HI.X.SX32 R29, R31, R0, 0x1, P6 ;  /* 0x000000001f1d7211 */ /* 0x000fe400030f0eff */
        /* <DEDUP_REMOVED lines=76> */
[----:B------:R-:W-:Y:S01]  /*9bf0*/  LEA.HI.X.SX32 R117, R123, R0, 0x1, P5 ;  /* 0x000000007b757211 */ /* 0x000fe200028f0eff */
[----:B------:R-:W0:Y:S01]  /*9c00*/  S2R R142, SR_TID.X ;  /* 0x00000000008e7919 */ /* 0x000e220000002100 */
        /* <DEDUP_REMOVED lines=20> */
[----:B------:R-:W1:Y:S01]  /*9d50*/  S2R R216, SR_TID.X ;  /* 0x0000000000d87919 */ /* 0x000e620000002100 */
[----:B------:R-:W-:Y:S01]  /*9d60*/  LEA R136, P5, R143, R164, 0x1 ;  /* 0x000000a48f887211 */ /* 0x000fe200078a08ff */
[----:B------:R-:W-:Y:S01]  /*9d70*/  IMAD R149, R163, 0x2, R147 ;  /* 0x00000002a3957824 */ /* 0x000fe200078e0293 */
[----:B------:R-:W-:Y:S02]  /*9d80*/  LEA.HI.X.SX32 R135, R141, R0, 0x1, P6 ;  /* 0x000000008d877211 */ /* 0x000fe400030f0eff */
[----:B------:R-:W-:-:S02]  /*9d90*/  LEA R138, P6, R145, R164, 0x1 ;  /* 0x000000a4918a7211 */ /* 0x000fc400078c08ff */
[----:B------:R-:W-:Y:S02]  /*9da0*/  LEA.HI.X.SX32 R137, R143, R0, 0x1, P5 ;  /* 0x000000008f897211 */ /* 0x000fe400028f0eff */
[----:B------:R-:W-:Y:S02]  /*9db0*/  LEA R140, P5, R147, R164, 0x1 ;  /* 0x000000a4938c7211 */ /* 0x000fe400078a08ff */
[----:B------:R-:W-:Y:S02]  /*9dc0*/  LEA.HI.X.SX32 R139, R145, R0, 0x1, P6 ;  /* 0x00000000918b7211 */ /* 0x000fe400030f0eff */
[----:B0-----:R-:W-:Y:S02]  /*9dd0*/  LOP3.LUT R144, R142, 0x7f, RZ, 0xc0, !PT ;  /* 0x0000007f8e907812 */ /* 0x001fe400078ec0ff */
[----:B------:R-:W-:Y:S02]  /*9de0*/  LEA R142, P6, R149, R164, 0x1 ;  /* 0x000000a4958e7211 */ /* 0x000fe400078c08ff */
[----:B------:R-:W-:-:S02]  /*9df0*/  LEA R145, R163, R149, 0x1 ;  /* 0x00000095a3917211 */ /* 0x000fc400078e08ff */
[-C--:B------:R-:W-:Y:S02]  /*9e00*/  LEA.HI.X.SX32 R141, R147, R0.reuse, 0x1, P5 ;  /* 0x00000000938d7211 */ /* 0x080fe400028f0eff */
[----:B------:R-:W-:Y:S01]  /*9e10*/  ISETP.GE.U32.AND P5, PT, R144, 0x40, PT ;  /* 0x000000409000780c */ /* 0x000fe20003fa6070 */
[----:B------:R-:W-:Y:S01]  /*9e20*/  IMAD R147, R163, 0x2, R145 ;  /* 0x00000002a3937824 */ /* 0x000fe200078e0291 */
[----:B------:R-:W-:Y:S02]  /*9e30*/  LEA.HI.X.SX32 R143, R149, R0, 0x1, P6 ;  /* 0x00000000958f7211 */ /* 0x000fe400030f0eff */
[----:B------:R-:W-:Y:S01]  /*9e40*/  LEA R144, P6, R145, R164, 0x1 ;  /* 0x000000a491907211 */ /* 0x000fe200078c08ff */
[----:B------:R-:W-:-:S03]  /*9e50*/  IMAD R149, R163, 0x2, R147 ;  /* 0x00000002a3957824 */ /* 0x000fc600078e0293 */
[----:B------:R-:W-:Y:S02]  /*9e60*/  LEA.HI.X.SX32 R145, R145, R0, 0x1, P6 ;  /* 0x0000000091917211 */ /* 0x000fe400030f0eff */
[----:B------:R-:W-:Y:S02]  /*9e70*/  LEA R146, P6, R147, R164, 0x1 ;  /* 0x000000a493927211 */ /* 0x000fe400078c08ff */
[----:B------:R-:W-:Y:S02]  /*9e80*/  LEA R151, R163, R149, 0x1 ;  /* 0x00000095a3977211 */ /* 0x000fe400078e08ff */
[----:B------:R-:W-:Y:S02]  /*9e90*/  LEA.HI.X.SX32 R147, R147, R0, 0x1, P6 ;  /* 0x0000000093937211 */ /* 0x000fe400030f0eff */
[----:B------:R-:W-:Y:S01]  /*9ea0*/  LEA R148, P6, R149, R164, 0x1 ;  /* 0x000000a495947211 */ /* 0x000fe200078c08ff */
[----:B-1----:R-:W-:Y:S02]  /*9eb0*/  IMAD.SHL.U32 R152, R216, 0x10, RZ ;  /* 0x00000010d8987824 */ /* 0x002fe400078e00ff */
[----:B------:R-:W-:Y:S01]  /*9ec0*/  IMAD R153, R163, 0x2, R151 ;  /* 0x00000002a3997824 */ /* 0x000fe200078e0297 */
[----:B------:R-:W-:-:S02]  /*9ed0*/  LEA.HI.X.SX32 R149, R149, R0, 0x1, P6 ;  /* 0x0000000095957211 */ /* 0x000fc400030f0eff */
[----:B------:R-:W-:Y:S01]  /*9ee0*/  LEA R150, P6, R151, R164, 0x1 ;  /* 0x000000a497967211 */ /* 0x000fe200078c08ff */
[----:B------:R-:W-:Y:S01]  /*9ef0*/  IMAD R155, R163, 0x2, R153 ;  /* 0x00000002a39b7824 */ /* 0x000fe200078e0299 */
[----:B------:R-:W-:Y:S02]  /*9f00*/  LOP3.LUT R210, R152, 0x70, RZ, 0xc0, !PT ;  /* 0x0000007098d27812 */ /* 0x000fe400078ec0ff */
[----:B------:R-:W-:Y:S02]  /*9f10*/  LEA.HI.X.SX32 R151, R151, R0, 0x1, P6 ;  /* 0x0000000097977211 */ /* 0x000fe400030f0eff */
[----:B------:R-:W-:Y:S02]  /*9f20*/  SHF.R.U32.HI R154, RZ, 0x1, R216 ;  /* 0x00000001ff9a7819 */ /* 0x000fe400000116d8 */
[----:B------:R-:W-:Y:S02]  /*9f30*/  LEA R152, P6, R153, R164, 0x1 ;  /* 0x000000a499987211 */ /* 0x000fe400078c08ff */
[----:B------:R-:W-:-:S02]  /*9f40*/  SHF.L.U32 R160, R216, 0x5, RZ ;  /* 0x00000005d8a07819 */ /* 0x000fc400000006ff */
[----:B------:R-:W-:Y:S02]  /*9f50*/  LOP3.LUT R161, R154, 0xc, RZ, 0xc0, !PT ;  /* 0x0000000c9aa17812 */ /* 0x000fe400078ec0ff */
[----:B------:R-:W-:Y:S02]  /*9f60*/  LEA.HI.X.SX32 R153, R153, R0, 0x1, P6 ;  /* 0x0000000099997211 */ /* 0x000fe400030f0eff */
[----:B------:R-:W-:Y:S02]  /*9f70*/  SHF.L.U32 R165, R216, 0x3, RZ ;  /* 0x00000003d8a57819 */ /* 0x000fe400000006ff */
[----:B------:R-:W-:Y:S02]  /*9f80*/  LOP3.LUT R156, R160, 0xc00, RZ, 0xc0, !PT ;  /* 0x00000c00a09c7812 */ /* 0x000fe400078ec0ff */
[----:B------:R-:W-:Y:S02]  /*9f90*/  LEA R154, P6, R155, R164, 0x1 ;  /* 0x000000a49b9a7211 */ /* 0x000fe400078c08ff */
[----:B------:R-:W-:-:S02]  /*9fa0*/  LEA R157, R163, R155, 0x1 ;  /* 0x0000009ba39d7211 */ /* 0x000fc400078e08ff */
[----:B------:R-:W-:Y:S02]  /*9fb0*/  SHF.L.U32 R239, R216, 0x2, RZ ;  /* 0x00000002d8ef7819 */ /* 0x000fe400000006ff */
[----:B------:R-:W-:Y:S01]  /*9fc0*/  LOP3.LUT R162, R156, 0x78, R165, 0xf8, !PT ;  /* 0x000000789ca27812 */ /* 0x000fe200078ef8a5 */
[----:B------:R-:W-:Y:S01]  /*9fd0*/  IMAD R159, R163, 0x2, R157 ;  /* 0x00000002a39f7824 */ /* 0x000fe200078e029d */
[----:B------:R-:W-:Y:S02]  /*9fe0*/  LEA.HI.X.SX32 R155, R155, R0, 0x1, P6 ;  /* 0x000000009b9b7211 */ /* 0x000fe400030f0eff */
[----:B------:R-:W-:Y:S02]  /*9ff0*/  LOP3.LUT R215, R239, 0x80, RZ, 0xc0, !PT ;  /* 0x00000080efd77812 */ /* 0x000fe400078ec0ff */
[----:B------:R-:W-:Y:S01]  /*a000*/  LEA R156, P6, R157, R164, 0x1 ;  /* 0x000000a49d9c7211 */ /* 0x000fe200078c08ff */
[----:B------:R0:W1:Y:S01]  /*a010*/  MUFU.RCP R221, R158 ;  /* 0x0000009e00dd7308 */ /* 0x0000620000001000 */
[----:B------:R-:W-:-:S02]  /*a020*/  SHF.R.S32.HI R211, RZ, 0x4, R216 ;  /* 0x00000004ffd37819 */ /* 0x000fc400000114d8 */
[----:B------:R-:W-:Y:S02]  /*a030*/  IADD3 R210, R161, R210, R215 ;  /* 0x000000d2a1d27210 */ /* 0x000fe40007ffe0d7 */
[----:B------:R-:W-:Y:S02]  /*a040*/  LEA.HI.X.SX32 R157, R157, R0, 0x1, P6 ;  /* 0x000000009d9d7211 */ /* 0x000fe400030f0eff */
[----:B------:R-:W-:Y:S02]  /*a050*/  LEA R161, R163, R159, 0x1 ;  /* 0x0000009fa3a17211 */ /* 0x000fe400078e08ff */
[----:B0-----:R-:W-:Y:S02]  /*a060*/  LEA R158, P6, R159, R164, 0x1 ;  /* 0x000000a49f9e7211 */ /* 0x001fe400078c08ff */
[----:B------:R-:W-:Y:S02]  /*a070*/  LOP3.LUT R216, R216, 0xc, RZ, 0xc0, !PT ;  /* 0x0000000cd8d87812 */ /* 0x000fe400078ec0ff */
[----:B------:R-:W-:Y:S01]  /*a080*/  LOP3.LUT R217, R160, 0x60, RZ, 0xc0, !PT ;  /* 0x00000060a0d97812 */ /* 0x000fe200078ec0ff */
[----:B------:R-:W-:Y:S01]  /*a090*/  IMAD R215, R163, 0x2, R161 ;  /* 0x00000002a3d77824 */ /* 0x000fe200078e02a1 */
[----:B------:R-:W-:-:S02]  /*a0a0*/  LEA.HI.X.SX32 R159, R159, R0, 0x1, P6 ;  /* 0x000000009f9f7211 */ /* 0x000fc400030f0eff */
[C---:B------:R-:W-:Y:S02]  /*a0b0*/  LEA R217, R216.reuse, R217, 0xa ;  /* 0x000000d9d8d97211 */ /* 0x040fe400078e50ff */
[----:B------:R-:W-:Y:S02]  /*a0c0*/  SGXT R211, R211, 0x1 ;  /* 0x00000001d3d3781a */ /* 0x000fe40000000200 */
[C---:B------:R-:W-:Y:S01]  /*a0d0*/  LEA R160, P6, R161.reuse, R164, 0x1 ;  /* 0x000000a4a1a07211 */ /* 0x040fe200078c08ff */
[----:B------:R-:W-:Y:S01]  /*a0e0*/  IMAD R230, R216, 0x2, R217 ;  /* 0x00000002d8e67824 */ /* 0x000fe200078e02d9 */
[----:B------:R-:W-:Y:S01]  /*a0f0*/  LOP3.LUT R211, R162, 0x1008, R211, 0x78, !PT ;  /* 0x00001008a2d37812 */ /* 0x000fe200078e78d3 */
[----:B------:R-:W0:Y:S01]  /*a100*/  MUFU.RCP R228, R228 ;  /* 0x000000e400e47308 */ /* 0x000e220000001000 */
[----:B------:R-:W-:Y:S02]  /*a110*/  LEA.HI.X.SX32 R161, R161, R0, 0x1, P6 ;  /* 0x00000000a1a17211 */ /* 0x000fe400030f0eff */
[----:B------:R-:W-:-:S02]  /*a120*/  LEA R162, P6, R215, R164, 0x1 ;  /* 0x000000a4d7a27211 */ /* 0x000fc400078c08ff */
[----:B------:R-:W-:Y:S02]  /*a130*/  LOP3.LUT R217, R165, 0x380, RZ, 0xc0, !PT ;  /* 0x00000380a5d97812 */ /* 0x000fe400078ec0ff */
[----:B------:R-:W-:Y:S01]  /*a140*/  LEA R165, R163, R215, 0x1 ;  /* 0x000000d7a3a57211 */ /* 0x000fe200078e08ff */
[----:B------:R-:W2:Y:S01]  /*a150*/  MUFU.RCP R226, R226 ;  /* 0x000000e200e27308 */ /* 0x000ea20000001000 */
[----:B------:R-:W-:Y:S01]  /*a160*/  LEA.HI.X.SX32 R163, R215, R0, 0x1, P6 ;  /* 0x00000000d7a37211 */ /* 0x000fe200030f0eff */
[----:B------:R-:W-:Y:S01]  /*a170*/  IMAD.IADD R215, R217, 0x1, R230 ;  /* 0x00000001d9d77824 */ /* 0x000fe200078e02e6 */
[----:B------:R-:W-:Y:S02]  /*a180*/  LEA R164, P6, R165, R164, 0x1 ;  /* 0x000000a4a5a47211 */ /* 0x000fe400078c08ff */
[----:B------:R-:W-:-:S03]  /*a190*/  IADD3 R217, R209, -0x3f3504f3, RZ ;  /* 0xc0cafb0dd1d97810 */ /* 0x000fc60007ffe0ff */
[----:B------:R-:W3:Y:S01]  /*a1a0*/  MUFU.RCP R222, R222 ;  /* 0x000000de00de7308 */ /* 0x000ee20000001000 */
[----:B------:R-:W-:Y:S02]  /*a1b0*/  LEA.HI.X.SX32 R165, R165, R0, 0x1, P6 ;  /* 0x00000000a5a57211 */ /* 0x000fe400030f0eff */
[----:B------:R-:W-:Y:S02]  /*a1c0*/  IADD3 R0, R178, -0x3f3504f3, RZ ;  /* 0xc0cafb0db2007810 */ /* 0x000fe40007ffe0ff */
[----:B------:R-:W-:-:S03]  /*a1d0*/  LOP3.LUT R217, R217, 0xff800000, RZ, 0xc0, !PT ;  /* 0xff800000d9d97812 */ /* 0x000fc600078ec0ff */
[----:B------:R-:W4:Y:S01]  /*a1e0*/  MUFU.RCP R224, R224 ;  /* 0x000000e000e07308 */ /* 0x000f220000001000 */
[----:B-1----:R-:W-:Y:S01]  /*a1f0*/  FMUL R219, R221, R219 ;  /* 0x000000dbdddb7220 */ /* 0x002fe20000400000 */
[----:B------:R-:W-:Y:S01]  /*a200*/  IADD3 R229, R207, -0x3f3504f3, RZ ;  /* 0xc0cafb0dcfe57810 */ /* 0x000fe20007ffe0ff */
[C---:B------:R-:W-:Y:S02]  /*a210*/  FMUL R220, R221.reuse, R220 ;  /* 0x000000dcdddc7220 */ /* 0x040fe40000400000 */
[C---:B------:R-:W-:Y:S02]  /*a220*/  FMUL R218, R221.reuse, R218 ;  /* 0x000000daddda7220 */ /* 0x040fe40000400000 */
[C---:B------:R-:W-:Y:S02]  /*a230*/  FMUL R94, R221.reuse, R94 ;  /* 0x0000005edd5e7220 */ /* 0x040fe40000400000 */
[C---:B------:R-:W-:Y:S02]  /*a240*/  FMUL R201, R221.reuse, R201 ;  /* 0x000000c9ddc97220 */ /* 0x040fe40000400000 */
[----:B------:R-:W-:-:S02]  /*a250*/  FMUL R193, R221, R193 ;  /* 0x000000c1ddc17220 */ /* 0x000fc40000400000 */
[C---:B------:R-:W-:Y:S01]  /*a260*/  FMUL R190, R221.reuse, R190 ;  /* 0x000000beddbe7220 */ /* 0x040fe20000400000 */
[----:B------:R-:W1:Y:S01]  /*a270*/  I2F R227, R217 ;  /* 0x000000d900e37306 */ /* 0x000e620000201400 */
[----:B------:R-:W-:Y:S01]  /*a280*/  FMUL R221, R221, R189 ;  /* 0x000000bddddd7220 */ /* 0x000fe20000400000 */
[----:B------:R-:W-:Y:S01]  /*a290*/  LOP3.LUT R189, R0, 0xff800000, RZ, 0xc0, !PT ;  /* 0xff80000000bd7812 */ /* 0x000fe200078ec0ff */
[----:B0-----:R-:W-:Y:S01]  /*a2a0*/  FMUL R223, R228, R186 ;  /* 0x000000bae4df7220 */ /* 0x001fe20000400000 */
[----:B------:R-:W-:Y:S01]  /*a2b0*/  IADD3 R0, R206, -0x3f3504f3, RZ ;  /* 0xc0cafb0dce007810 */ /* 0x000fe20007ffe0ff */
[C---:B--2---:R-:W-:Y:S01]  /*a2c0*/  FMUL R185, R226.reuse, R185 ;  /* 0x000000b9e2b97220 */ /* 0x044fe20000400000 */
[----:B------:R-:W-:Y:S01]  /*a2d0*/  LOP3.LUT R186, R229, 0xff800000, RZ, 0xc0, !PT ;  /* 0xff800000e5ba7812 */ /* 0x000fe200078ec0ff */
[C---:B------:R-:W-:Y:S02]  /*a2e0*/  FMUL R184, R226.reuse, R184 ;  /* 0x000000b8e2b87220 */ /* 0x040fe40000400000 */
[----:B------:R-:W-:-:S02]  /*a2f0*/  FMUL R181, R226, R181 ;  /* 0x000000b5e2b57220 */ /* 0x000fc40000400000 */
[C---:B------:R-:W-:Y:S02]  /*a300*/  FMUL R177, R226.reuse, R177 ;  /* 0x000000b1e2b17220 */ /* 0x040fe40000400000 */
[C---:B------:R-:W-:Y:S02]  /*a310*/  FMUL R175, R226.reuse, R175 ;  /* 0x000000afe2af7220 */ /* 0x040fe40000400000 */
[C---:B------:R-:W-:Y:S02]  /*a320*/  FMUL R173, R226.reuse, R173 ;  /* 0x000000ade2ad7220 */ /* 0x040fe40000400000 */
[----:B------:R-:W-:Y:S01]  /*a330*/  FMUL R169, R226, R169 ;  /* 0x000000a9e2a97220 */ /* 0x000fe20000400000 */
[----:B------:R-:W-:Y:S01]  /*a340*/  IADD3 R231, R172, -0x3f3504f3, RZ ;  /* 0xc0cafb0dace77810 */ /* 0x000fe20007ffe0ff */
[----:B------:R-:W-:Y:S01]  /*a350*/  FMUL R226, R226, R166 ;  /* 0x000000a6e2e27220 */ /* 0x000fe20000400000 */
[----:B------:R-:W-:Y:S01]  /*a360*/  LOP3.LUT R166, R0, 0xff800000, RZ, 0xc0, !PT ;  /* 0xff80000000a67812 */ /* 0x000fe200078ec0ff */
[----:B---3--:R-:W-:Y:S01]  /*a370*/  FMUL R229, R222, R174 ;  /* 0x000000aedee57220 */ /* 0x008fe20000400000 */
[----:B------:R-:W0:Y:S01]  /*a380*/  I2F R0, R186 ;  /* 0x000000ba00007306 */ /* 0x000e220000201400 */
[----:B------:R-:W-:-:S02]  /*a390*/  FMUL R205, R228, R205 ;  /* 0x000000cde4cd7220 */ /* 0x000fc40000400000 */
[C---:B------:R-:W-:Y:S02]  /*a3a0*/  FMUL R95, R228.reuse, R95 ;  /* 0x0000005fe45f7220 */ /* 0x040fe40000400000 */
[C---:B------:R-:W-:Y:S02]  /*a3b0*/  FMUL R195, R228.reuse, R195 ;  /* 0x000000c3e4c37220 */ /* 0x040fe40000400000 */
[C---:B------:R-:W-:Y:S02]  /*a3c0*/  FMUL R194, R228.reuse, R194 ;  /* 0x000000c2e4c27220 */ /* 0x040fe40000400000 */
[C---:B------:R-:W-:Y:S02]  /*a3d0*/  FMUL R192, R228.reuse, R192 ;  /* 0x000000c0e4c07220 */ /* 0x040fe40000400000 */
[C---:B------:R-:W-:Y:S02]  /*a3e0*/  FMUL R191, R228.reuse, R191 ;  /* 0x000000bfe4bf7220 */ /* 0x040fe40000400000 */
[----:B------:R-:W-:-:S02]  /*a3f0*/  FMUL R187, R228, R187 ;  /* 0x000000bbe4bb7220 */ /* 0x000fc40000400000 */
[----:B------:R-:W-:Y:S01]  /*a400*/  FMUL R174, R222, R11 ;  /* 0x0000000bdeae7220 */ /* 0x000fe20000400000 */
[----:B------:R-:W2:Y:S01]  /*a410*/  I2F R228, R189 ;  /* 0x000000bd00e47306 */ /* 0x000ea20000201400 */
[----:B------:R-:W-:Y:S01]  /*a420*/  IADD3 R11, R170, -0x3f3504f3, RZ ;  /* 0xc0cafb0daa0b7810 */ /* 0x000fe20007ffe0ff */
[----:B------:R-:W-:Y:S01]  /*a430*/  FMUL R230, R222, R167 ;  /* 0x000000a7dee67220 */ /* 0x000fe20000400000 */
[----:B------:R-:W-:Y:S01]  /*a440*/  IADD3 R216, R208, -0x3f3504f3, RZ ;  /* 0xc0cafb0dd0d87810 */ /* 0x000fe20007ffe0ff */
[C---:B----4-:R-:W-:Y:S01]  /*a450*/  FMUL R204, R224.reuse, R204 ;  /* 0x000000cce0cc7220 */ /* 0x050fe20000400000 */
[----:B------:R-:W-:Y:S01]  /*a460*/  LOP3.LUT R167, R231, 0xff800000, RZ, 0xc0, !PT ;  /* 0xff800000e7a77812 */ /* 0x000fe200078ec0ff */
[C---:B------:R-:W-:Y:S02]  /*a470*/  FMUL R203, R224.reuse, R203 ;  /* 0x000000cbe0cb7220 */ /* 0x040fe40000400000 */
[C---:B------:R-:W-:Y:S02]  /*a480*/  FMUL R202, R224.reuse, R202 ;  /* 0x000000cae0ca7220 */ /* 0x040fe40000400000 */
[----:B------:R-:W-:-:S02]  /*a490*/  FMUL R200, R224, R200 ;  /* 0x000000c8e0c87220 */ /* 0x000fc40000400000 */
[C---:B------:R-:W-:Y:S02]  /*a4a0*/  FMUL R199, R224.reuse, R199 ;  /* 0x000000c7e0c77220 */ /* 0x040fe40000400000 */
[C---:B------:R-:W-:Y:S02]  /*a4b0*/  FMUL R198, R224.reuse, R198 ;  /* 0x000000c6e0c67220 */ /* 0x040fe40000400000 */
[----:B------:R-:W-:Y:S02]  /*a4c0*/  FMUL R197, R224, R197 ;  /* 0x000000c5e0c57220 */ /* 0x000fe40000400000 */
[C---:B------:R-:W-:Y:S02]  /*a4d0*/  FMUL R183, R222.reuse, R183 ;  /* 0x000000b7deb77220 */ /* 0x040fe40000400000 */
[C---:B------:R-:W-:Y:S02]  /*a4e0*/  FMUL R179, R222.reuse, R179 ;  /* 0x000000b3deb37220 */ /* 0x040fe40000400000 */
[----:B------:R-:W-:-:S02]  /*a4f0*/  FMUL R176, R222, R176 ;  /* 0x000000b0deb07220 */ /* 0x000fc40000400000 */
[----:B------:R-:W-:Y:S02]  /*a500*/  FMUL R171, R222, R171 ;  /* 0x000000abdeab7220 */ /* 0x000fe40000400000 */
[----:B------:R-:W-:Y:S01]  /*a510*/  FMUL R224, R224, R196 ;  /* 0x000000c4e0e07220 */ /* 0x000fe20000400000 */
[----:B------:R-:W-:Y:S01]  /*a520*/  LOP3.LUT R196, R11, 0xff800000, RZ, 0xc0, !PT ;  /* 0xff8000000bc47812 */ /* 0x000fe200078ec0ff */
[----:B------:R-:W-:Y:S01]  /*a530*/  FMUL R222, R222, R10 ;  /* 0x0000000adede7220 */ /* 0x000fe20000400000 */
[----:B------:R-:W-:Y:S01]  /*a540*/  LOP3.LUT R216, R216, 0xff800000, RZ, 0xc0, !PT ;  /* 0xff800000d8d87812 */ /* 0x000fe200078ec0ff */
[----:B------:R-:W3:Y:S01]  /*a550*/  I2F R10, R166 ;  /* 0x000000a6000a7306 */ /* 0x000ee20000201400 */
[----:B------:R-:W-:Y:S01]  /*a560*/  IADD3 R11, R168, -0x3f3504f3, RZ ;  /* 0xc0cafb0da80b7810 */ /* 0x000fe20007ffe0ff */
[----:B-1----:R-:W-:-:S03]  /*a570*/  FFMA.FTZ R227, R227, 1.1920928955078125e-07, R213 ;  /* 0x34000000e3e37823 */ /* 0x002fc600000100d5 */
[----:B------:R-:W-:-:S03]  /*a580*/  LOP3.LUT R213, R11, 0xff800000, RZ, 0xc0, !PT ;  /* 0xff8000000bd57812 */ /* 0x000fc600078ec0ff */
[----:B------:R-:W1:Y:S01]  /*a590*/  I2F R231, R167 ;  /* 0x000000a700e77306 */ /* 0x000e620000201400 */
[----:B------:R-:W-:-:S07]  /*a5a0*/  FSEL R11, RZ, -23, P4 ;  /* 0xc1b80000ff0b7808 */ /* 0x000fce0002000000 */
[----:B------:R-:W4:Y:S01]  /*a5b0*/  I2F R225, R216 ;  /* 0x000000d800e17306 */ /* 0x000f220000201400 */
[----:B0-----:R-:W-:Y:S01]  /*a5c0*/  FFMA.FTZ R0, R0, 1.1920928955078125e-07, R11 ;  /* 0x3400000000007823 */ /* 0x001fe2000001000b */
[----:B------:R-:W-:Y:S01]  /*a5d0*/  FSEL R11, RZ, -23, P3 ;  /* 0xc1b80000ff0b7808 */ /* 0x000fe20001800000 */
[----:B--2---:R-:W-:Y:S01]  /*a5e0*/  FFMA.FTZ R228, R228, 1.1920928955078125e-07, R212 ;  /* 0x34000000e4e47823 */ /* 0x004fe200000100d4 */
[----:B------:R-:W-:-:S03]  /*a5f0*/  FSEL R212, RZ, -23, P2 ;  /* 0xc1b80000ffd47808 */ /* 0x000fc60001000000 */
[----:B---3--:R-:W-:Y:S02]  /*a600*/  FFMA.FTZ R10, R10, 1.1920928955078125e-07, R11 ;  /* 0x340000000a0a7823 */ /* 0x008fe4000001000b */
[----:B-1----:R-:W-:Y:S01]  /*a610*/  FFMA.FTZ R11, R231, 1.1920928955078125e-07, R212 ;  /* 0x34000000e70b7823 */ /* 0x002fe200000100d4 */
[----:B------:R-:W-:Y:S02]  /*a620*/  FSEL R231, RZ, -23, P0 ;  /* 0xc1b80000ffe77808 */ /* 0x000fe40000000000 */
[C---:B------:R-:W-:Y:S01]  /*a630*/  FSETP.GT.AND P0, PT, |R180|.reuse, 8.50705917302346158658e+37, PT ;  /* 0x7e800000b400780b */ /* 0x040fe20003f04200 */
[----:B------:R-:W-:Y:S01]  /*a640*/  I2F R232, R213 ;  /* 0x000000d500e87306 */ /* 0x000fe20000201400 */
[----:B----4-:R-:W-:Y:S01]  /*a650*/  FFMA.FTZ R214, R225, 1.1920928955078125e-07, R214 ;  /* 0x34000000e1d67823 */ /* 0x010fe200000100d6 */
[----:B------:R-:W-:-:S06]  /*a660*/  FSETP.GEU.AND P3, PT, |R180|, 1.175494350822287508e-38, PT ;  /* 0x00800000b400780b */ /* 0x000fcc0003f6e200 */
[----:B------:R-:W0:Y:S01]  /*a670*/  I2F R225, R196 ;  /* 0x000000c400e17306 */ /* 0x000e220000201400 */
[----:B------:R-:W-:-:S03]  /*a680*/  FSEL R212, RZ, -23, P1 ;  /* 0xc1b80000ffd47808 */ /* 0x000fc60000800000 */
[----:B------:R-:W-:Y:S01]  /*a690*/  @P0 FMUL R180, R180, 0.25 ;  /* 0x3e800000b4b40820 */ /* 0x000fe20000400000 */
[----:B------:R-:W-:Y:S01]  /*a6a0*/  FSETP.GT.AND P2, PT, |R188|, 8.50705917302346158658e+37, PT ;  /* 0x7e800000bc00780b */ /* 0x000fe20003f44200 */
[----:B------:R-:W-:Y:S01]  /*a6b0*/  IMAD.MOV.U32 R238, RZ, RZ, R60 ;  /* 0x000000ffffee7224 */ /* 0x000fe200078e003c */
[----:B------:R-:W-:Y:S01]  /*a6c0*/  MOV R236, R61 ;  /* 0x0000003d00ec7202 */ /* 0x000fe20000000f00 */
[----:B------:R-:W-:Y:S01]  /*a6d0*/  @!P3 FMUL R180, R180, 16777216 ;  /* 0x4b800000b4b4b820 */ /* 0x000fe20000400000 */
[----:B------:R-:W-:Y:S01]  /*a6e0*/  FSETP.GT.AND P1, PT, |R182|, 8.50705917302346158658e+37, PT ;  /* 0x7e800000b600780b */ /* 0x000fe20003f24200 */
[----:B------:R-:W-:Y:S01]  /*a6f0*/  IMAD.MOV.U32 R60, RZ, RZ, R57 ;  /* 0x000000ffff3c7224 */ /* 0x000fe200078e0039 */
[----:B------:R-:W-:Y:S01]  /*a700*/  FSETP.GEU.AND P4, PT, |R188|, 1.175494350822287508e-38, PT ;  /* 0x00800000bc00780b */ /* 0x000fe20003f8e200 */
[----:B0-----:R-:W-:Y:S02]  /*a710*/  FFMA.FTZ R212, R225, 1.1920928955078125e-07, R212 ;  /* 0x34000000e1d47823 */ /* 0x001fe400000100d4 */
[----:B------:R-:W-:Y:S01]  /*a720*/  FFMA.FTZ R225, R232, 1.1920928955078125e-07, R231 ;  /* 0x34000000e8e17823 */ /* 0x000fe200000100e7 */
[----:B------:R-:W-:-:S02]  /*a730*/  MOV R231, R67 ;  /* 0x0000004300e77202 */ /* 0x000fc40000000f00 */
[----:B------:R-:W0:Y:S01]  /*a740*/  MUFU.RCP R67, R180 ;  /* 0x000000b400437308 */ /* 0x000e220000001000 */
[----:B------:R-:W-:Y:S02]  /*a750*/  @P0 FMUL R49, R49, 0.25 ;  /* 0x3e80000031310820 */ /* 0x000fe40000400000 */
[----:B------:R-:W-:Y:S02]  /*a760*/  @P0 FMUL R48, R48, 0.25 ;  /* 0x3e80000030300820 */ /* 0x000fe40000400000 */
[----:B------:R-:W-:Y:S02]  /*a770*/  @P0 FMUL R53, R53, 0.25 ;  /* 0x3e80000035350820 */ /* 0x000fe40000400000 */
[----:B------:R-:W-:Y:S02]  /*a780*/  @P0 FMUL R52, R52, 0.25 ;  /* 0x3e80000034340820 */ /* 0x000fe40000400000 */
[----:B------:R-:W-:Y:S02]  /*a790*/  @P0 FMUL R60, R60, 0.25 ;  /* 0x3e8000003c3c0820 */ /* 0x000fe40000400000 */
[----:B------:R-:W-:-:S02]  /*a7a0*/  @P0 FMUL R56, R56, 0.25 ;  /* 0x3e80000038380820 */ /* 0x000fc40000400000 */
[----:B------:R-:W-:Y:S02]  /*a7b0*/  @P0 FMUL R236, R236, 0.25 ;  /* 0x3e800000ecec0820 */ /* 0x000fe40000400000 */
[----:B------:R-:W-:Y:S01]  /*a7c0*/  @P0 FMUL R238, R238, 0.25 ;  /* 0x3e800000eeee0820 */ /* 0x000fe20000400000 */
[----:B------:R-:W-:Y:S01]  /*a7d0*/  FSETP.GEU.AND P0, PT, |R182|, 1.175494350822287508e-38, PT ;  /* 0x00800000b600780b */ /* 0x000fe20003f0e200 */
[----:B------:R-:W-:Y:S02]  /*a7e0*/  @P2 FMUL R188, R188, 0.25 ;  /* 0x3e800000bcbc2820 */ /* 0x000fe40000400000 */
[----:B------:R-:W-:Y:S02]  /*a7f0*/  @!P3 FMUL R49, R49, 16777216 ;  /* 0x4b8000003131b820 */ /* 0x000fe40000400000 */
[----:B------:R-:W-:Y:S02]  /*a800*/  @!P4 FMUL R188, R188, 16777216 ;  /* 0x4b800000bcbcc820 */ /* 0x000fe40000400000 */
[----:B------:R-:W-:-:S02]  /*a810*/  @P1 FMUL R182, R182, 0.25 ;  /* 0x3e800000b6b61820 */ /* 0x000fc40000400000 */
[----:B0-----:R-:W-:Y:S02]  /*a820*/  FMUL R61, R67, R49 ;  /* 0x00000031433d7220 */ /* 0x001fe40000400000 */
[----:B------:R-:W0:Y:S02]  /*a830*/  MUFU.RCP R49, R188 ;  /* 0x000000bc00317308 */ /* 0x000e240000001000 */
[----:B------:R-:W-:Y:S01]  /*a840*/  @!P0 FMUL R182, R182, 16777216 ;  /* 0x4b800000b6b68820 */ /* 0x000fe20000400000 */
[----:B------:R-:W-:Y:S01]  /*a850*/  MOV R232, R69 ;  /* 0x0000004500e87202 */ /* 0x000fe20000000f00 */
[----:B------:R-:W-:Y:S01]  /*a860*/  IMAD.MOV.U32 R233, RZ, RZ, R64 ;  /* 0x000000ffffe97224 */ /* 0x000fe200078e0040 */
[----:B------:R-:W-:Y:S01]  /*a870*/  MOV R234, R65 ;  /* 0x0000004100ea7202 */ /* 0x000fe20000000f00 */
[----:B------:R-:W-:Y:S02]  /*a880*/  @P2 FMUL R68, R68, 0.25 ;  /* 0x3e80000044442820 */ /* 0x000fe40000400000 */
[----:B------:R-:W1:Y:S01]  /*a890*/  MUFU.RCP R182, R182 ;  /* 0x000000b600b67308 */ /* 0x000e620000001000 */
[----:B------:R-:W-:-:S02]  /*a8a0*/  @P2 FMUL R233, R233, 0.25 ;  /* 0x3e800000e9e92820 */ /* 0x000fc40000400000 */
[----:B------:R-:W-:Y:S02]  /*a8b0*/  @P2 FMUL R234, R234, 0.25 ;  /* 0x3e800000eaea2820 */ /* 0x000fe40000400000 */
[----:B------:R-:W-:Y:S02]  /*a8c0*/  @P2 FMUL R232, R232, 0.25 ;  /* 0x3e800000e8e82820 */ /* 0x000fe40000400000 */
[----:B------:R-:W-:Y:S02]  /*a8d0*/  @P2 FMUL R73, R73, 0.25 ;  /* 0x3e80000049492820 */ /* 0x000fe40000400000 */
[----:B------:R-:W-:Y:S02]  /*a8e0*/  @P2 FMUL R77, R77, 0.25 ;  /* 0x3e8000004d4d2820 */ /* 0x000fe40000400000 */
[----:B------:R-:W-:Y:S02]  /*a8f0*/  @P2 FMUL R72, R72, 0.25 ;  /* 0x3e80000048482820 */ /* 0x000fe40000400000 */
[----:B------:R-:W-:-:S02]  /*a900*/  @P2 FMUL R76, R76, 0.25 ;  /* 0x3e8000004c4c2820 */ /* 0x000fc40000400000 */
[----:B------:R-:W-:Y:S02]  /*a910*/  IMAD.MOV.U32 R69, RZ, RZ, R66 ;  /* 0x000000ffff457224 */ /* 0x000fe400078e0042 */
[----:B------:R-:W-:Y:S02]  /*a920*/  @!P3 FMUL R48, R48, 16777216 ;  /* 0x4b8000003030b820 */ /* 0x000fe40000400000 */
[----:B------:R-:W-:Y:S02]  /*a930*/  @!P3 FMUL R53, R53, 16777216 ;  /* 0x4b8000003535b820 */ /* 0x000fe40000400000 */
[----:B------:R-:W-:Y:S02]  /*a940*/  @!P3 FMUL R52, R52, 16777216 ;  /* 0x4b8000003434b820 */ /* 0x000fe40000400000 */
[----:B------:R-:W-:Y:S02]  /*a950*/  @!P3 FMUL R60, R60, 16777216 ;  /* 0x4b8000003c3cb820 */ /* 0x000fe40000400000 */
        /* <DEDUP_REMOVED lines=11> */
[----:B------:R-:W-:Y:S02]  /*aa10*/  @P1 FMUL R231, R231, 0.25 ;  /* 0x3e800000e7e71820 */ /* 0x000fe40000400000 */
[----:B------:R-:W-:-:S02]  /*aa20*/  @P1 FMUL R71, R71, 0.25 ;  /* 0x3e80000047471820 */ /* 0x000fc40000400000 */
[C---:B------:R-:W-:Y:S02]  /*aa30*/  FMUL R57, R67.reuse, R48 ;  /* 0x0000003043397220 */ /* 0x040fe40000400000 */
[C---:B------:R-:W-:Y:S02]  /*aa40*/  FMUL R64, R67.reuse, R53 ;  /* 0x0000003543407220 */ /* 0x040fe40000400000 */
[C---:B------:R-:W-:Y:S02]  /*aa50*/  FMUL R66, R67.reuse, R52 ;  /* 0x0000003443427220 */ /* 0x040fe40000400000 */
[C---:B------:R-:W-:Y:S02]  /*aa60*/  FMUL R60, R67.reuse, R60 ;  /* 0x0000003c433c7220 */ /* 0x040fe40000400000 */
[C---:B------:R-:W-:Y:S02]  /*aa70*/  FMUL R56, R67.reuse, R56 ;  /* 0x0000003843387220 */ /* 0x040fe40000400000 */
[----:B------:R-:W-:-:S02]  /*aa80*/  FMUL R65, R67, R236 ;  /* 0x000000ec43417220 */ /* 0x000fc40000400000 */
[----:B------:R-:W-:Y:S02]  /*aa90*/  @P1 FMUL R69, R69, 0.25 ;  /* 0x3e80000045451820 */ /* 0x000fe40000400000 */
[----:B------:R-:W-:Y:S02]  /*aaa0*/  @P1 FMUL R70, R70, 0.25 ;  /* 0x3e80000046461820 */ /* 0x000fe40000400000 */
[----:B------:R-:W-:Y:S02]  /*aab0*/  @P1 FMUL R74, R74, 0.25 ;  /* 0x3e8000004a4a1820 */ /* 0x000fe40000400000 */
[----:B------:R-:W-:Y:S02]  /*aac0*/  @P1 FMUL R78, R78, 0.25 ;  /* 0x3e8000004e4e1820 */ /* 0x000fe40000400000 */
[----:B------:R-:W-:Y:S02]  /*aad0*/  FMUL R67, R67, R238 ;  /* 0x000000ee43437220 */ /* 0x000fe40000400000 */
[----:B0-----:R-:W-:-:S02]  /*aae0*/  FMUL R53, R49, R234 ;  /* 0x000000ea31357220 */ /* 0x001fc40000400000 */
[C---:B------:R-:W-:Y:S02]  /*aaf0*/  FMUL R233, R49.reuse, R233 ;  /* 0x000000e931e97220 */ /* 0x040fe40000400000 */
[C---:B------:R-:W-:Y:S02]  /*ab00*/  FMUL R232, R49.reuse, R232 ;  /* 0x000000e831e87220 */ /* 0x040fe40000400000 */
[C---:B------:R-:W-:Y:S02]  /*ab10*/  FMUL R48, R49.reuse, R68 ;  /* 0x0000004431307220 */ /* 0x040fe40000400000 */
[C---:B------:R-:W-:Y:S02]  /*ab20*/  FMUL R52, R49.reuse, R73 ;  /* 0x0000004931347220 */ /* 0x040fe40000400000 */
[C---:B------:R-:W-:Y:S02]  /*ab30*/  FMUL R77, R49.reuse, R77 ;  /* 0x0000004d314d7220 */ /* 0x040fe40000400000 */
[----:B------:R-:W-:-:S02]  /*ab40*/  FMUL R72, R49, R72 ;  /* 0x0000004831487220 */ /* 0x000fc40000400000 */
[----:B------:R-:W-:Y:S02]  /*ab50*/  FMUL R73, R49, R76 ;  /* 0x0000004c31497220 */ /* 0x000fe40000400000 */
[----:B------:R-:W-:Y:S02]  /*ab60*/  @!P0 FMUL R231, R231, 16777216 ;  /* 0x4b800000e7e78820 */ /* 0x000fe40000400000 */
[----:B------:R-:W-:Y:S01]  /*ab70*/  @!P0 FMUL R71, R71, 16777216 ;  /* 0x4b80000047478820 */ /* 0x000fe20000400000 */
[----:B------:R-:W-:Y:S01]  /*ab80*/  F2FP.BF16.PACK_AB R61, R61, R64 ;  /* 0x000000403d3d723e */ /* 0x000fe200000010ff */
[----:B------:R-:W-:Y:S01]  /*ab90*/  @P1 FMUL R75, R75, 0.25 ;  /* 0x3e8000004b4b1820 */ /* 0x000fe20000400000 */
[----:B------:R-:W-:Y:S01]  /*aba0*/  F2FP.BF16.PACK_AB R60, R60, R65 ;  /* 0x000000413c3c723e */ /* 0x000fe200000010ff */
[----:B------:R-:W-:Y:S01]  /*abb0*/  BAR.SYNC.DEFER_BLOCKING 0x0 ;  /* 0x0000000000007b1d */ /* 0x000fe20000010000 */
[----:B------:R-:W-:Y:S02]  /*abc0*/  @P1 FMUL R79, R79, 0.25 ;  /* 0x3e8000004f4f1820 */ /* 0x000fe40000400000 */
[----:B------:R-:W-:-:S02]  /*abd0*/  @!P0 FMUL R69, R69, 16777216 ;  /* 0x4b80000045458820 */ /* 0x000fc40000400000 */
[----:B------:R-:W-:Y:S02]  /*abe0*/  @!P0 FMUL R70, R70, 16777216 ;  /* 0x4b80000046468820 */ /* 0x000fe40000400000 */
[----:B------:R-:W-:Y:S02]  /*abf0*/  @!P0 FMUL R74, R74, 16777216 ;  /* 0x4b8000004a4a8820 */ /* 0x000fe40000400000 */
[----:B------:R-:W-:Y:S01]  /*ac00*/  @!P0 FMUL R78, R78, 16777216 ;  /* 0x4b8000004e4e8820 */ /* 0x000fe20000400000 */
[----:B------:R-:W-:Y:S01]  /*ac10*/  F2FP.BF16.PACK_AB R49, R233, R48 ;  /* 0x00000030e931723e */ /* 0x000fe200000010ff */
[C---:B-1----:R-:W-:Y:S01]  /*ac20*/  FMUL R231, R182.reuse, R231 ;  /* 0x000000e7b6e77220 */ /* 0x042fe20000400000 */
[----:B------:R-:W-:Y:S01]  /*ac30*/  F2FP.BF16.PACK_AB R53, R53, R232 ;  /* 0x000000e83535723e */ /* 0x000fe200000010ff */
[----:B------:R-:W-:Y:S01]  /*ac40*/  FMUL R68, R182, R71 ;  /* 0x00000047b6447220 */ /* 0x000fe20000400000 */
[----:B------:R-:W-:Y:S02]  /*ac50*/  F2FP.BF16.PACK_AB R52, R52, R77 ;  /* 0x0000004d3434723e */ /* 0x000fe400000010ff */
[----:B------:R-:W-:-:S02]  /*ac60*/  F2FP.BF16.PACK_AB R57, R57, R66 ;  /* 0x000000423939723e */ /* 0x000fc400000010ff */
[----:B------:R-:W-:Y:S01]  /*ac70*/  F2FP.BF16.PACK_AB R56, R56, R67 ;  /* 0x000000433838723e */ /* 0x000fe200000010ff */
[----:B------:R-:W-:Y:S01]  /*ac80*/  @!P0 FMUL R75, R75, 16777216 ;  /* 0x4b8000004b4b8820 */ /* 0x000fe20000400000 */
[----:B------:R-:W-:Y:S01]  /*ac90*/  F2FP.BF16.PACK_AB R48, R72, R73 ;  /* 0x000000494830723e */ /* 0x000fe200000010ff */
[----:B------:R-:W-:Y:S02]  /*aca0*/  @!P0 FMUL R79, R79, 16777216 ;  /* 0x4b8000004f4f8820 */ /* 0x000fe40000400000 */
[C---:B------:R-:W-:Y:S02]  /*acb0*/  FMUL R69, R182.reuse, R69 ;  /* 0x00000045b6457220 */ /* 0x040fe40000400000 */
[C---:B------:R-:W-:Y:S02]  /*acc0*/  FMUL R70, R182.reuse, R70 ;  /* 0x00000046b6467220 */ /* 0x040fe40000400000 */
[C---:B------:R-:W-:Y:S02]  /*acd0*/  FMUL R74, R182.reuse, R74 ;  /* 0x0000004ab64a7220 */ /* 0x040fe40000400000 */
[C---:B------:R-:W-:Y:S01]  /*ace0*/  FMUL R71, R182.reuse, R78 ;  /* 0x0000004eb6477220 */ /* 0x040fe20000400000 */
[----:B------:R0:W-:Y:S01]  /*acf0*/  STS.64 [R211+0x280], R60 ;  /* 0x0002803cd3007388 */ /* 0x0001e20000000a00 */
[C---:B------:R-:W-:Y:S01]  /*ad00*/  FMUL R75, R182.reuse, R75 ;  /* 0x0000004bb64b7220 */ /* 0x040fe20000400000 */
[----:B------:R-:W-:Y:S01]  /*ad10*/  F2FP.BF16.PACK_AB R65, R179, R229 ;  /* 0x000000e5b341723e */ /* 0x000fe200000010ff */
[----:B------:R-:W-:Y:S01]  /*ad20*/  FMUL R76, R182, R79 ;  /* 0x0000004fb64c7220 */ /* 0x000fe20000400000 */
[----:B------:R1:W-:Y:S01]  /*ad30*/  STS.64 [R211+0x200], R52 ;  /* 0x00020034d3007388 */ /* 0x0003e20000000a00 */
[----:B------:R-:W-:-:S02]  /*ad40*/  F2FP.BF16.PACK_AB R64, R230, R222 ;  /* 0x000000dee640723e */ /* 0x000fc400000010ff */
[----:B------:R-:W-:Y:S01]  /*ad50*/  F2FP.BF16.PACK_AB R195, R205, R195 ;  /* 0x000000c3cdc3723e */ /* 0x000fe200000010ff */
[----:B------:R2:W-:Y:S01]  /*ad60*/  STS.64 [R211+0x80], R56 ;  /* 0x00008038d3007388 */ /* 0x0005e20000000a00 */
[----:B------:R-:W-:Y:S02]  /*ad70*/  IADD3 R216, R208, -R216, RZ ;  /* 0x800000d8d0d87210 */ /* 0x000fe40007ffe0ff */
[----:B0-----:R-:W-:Y:S01]  /*ad80*/  F2FP.BF16.PACK_AB R61, R95, R194 ;  /* 0x000000c25f3d723e */ /* 0x001fe200000010ff */
[----:B------:R0:W-:Y:S01]  /*ad90*/  STS.64 [R211], R48 ;  /* 0x00000030d3007388 */ /* 0x0001e20000000a00 */
[----:B------:R-:W-:Y:S02]  /*ada0*/  F2FP.BF16.PACK_AB R60, R191, R223 ;  /* 0x000000dfbf3c723e */ /* 0x000fe400000010ff */
[----:B-1----:R-:W-:Y:S02]  /*adb0*/  F2FP.BF16.PACK_AB R53, R231, R68 ;  /* 0x00000044e735723e */ /* 0x002fe400000010ff */
[----:B------:R-:W-:-:S02]  /*adc0*/  F2FP.BF16.PACK_AB R194, R192, R187 ;  /* 0x000000bbc0c2723e */ /* 0x000fc400000010ff */
[----:B--2---:R-:W-:Y:S02]  /*add0*/  F2FP.BF16.PACK_AB R57, R183, R176 ;  /* 0x000000b0b739723e */ /* 0x004fe400000010ff */
[----:B------:R-:W-:Y:S02]  /*ade0*/  F2FP.BF16.PACK_AB R56, R171, R174 ;  /* 0x000000aeab38723e */ /* 0x000fe400000010ff */
[----:B------:R-:W-:Y:S02]  /*adf0*/  LOP3.LUT R68, R211, 0x10, RZ, 0x3c, !PT ;  /* 0x00000010d3447812 */ /* 0x000fe400078e3cff */
[----:B0-----:R-:W-:Y:S02]  /*ae00*/  F2FP.BF16.PACK_AB R49, R69, R70 ;  /* 0x000000464531723e */ /* 0x001fe400000010ff */
[----:B------:R-:W-:Y:S01]  /*ae10*/  F2FP.BF16.PACK_AB R48, R74, R71 ;  /* 0x000000474a30723e */ /* 0x000fe200000010ff */
[----:B------:R-:W-:Y:S01]  /*ae20*/  STS.64 [R211+0x100], R64 ;  /* 0x00010040d3007388 */ /* 0x000fe20000000a00 */
[----:B------:R-:W-:-:S02]  /*ae30*/  F2FP.BF16.PACK_AB R52, R75, R76 ;  /* 0x0000004c4b34723e */ /* 0x000fc400000010ff */
[----:B------:R-:W-:Y:S01]  /*ae40*/  IADD3 R217, R209, -R217, RZ ;  /* 0x800000d9d1d97210 */ /* 0x000fe20007ffe0ff */
[----:B------:R0:W-:Y:S04]  /*ae50*/  STS.64 [R211+0x300], R56 ;  /* 0x00030038d3007388 */ /* 0x0001e80000000a00 */
[----:B------:R-:W-:Y:S04]  /*ae60*/  STS.64 [R211+0x180], R60 ;  /* 0x0001803cd3007388 */ /* 0x000fe80000000a00 */
[----:B------:R-:W-:Y:S04]  /*ae70*/  STS.64 [R211+0x380], R194 ;  /* 0x000380c2d3007388 */ /* 0x000fe80000000a00 */
[----:B------:R1:W-:Y:S01]  /*ae80*/  STS.64 [R68+0x2000], R48 ;  /* 0x0020003044007388 */ /* 0x0003e20000000a00 */
[----:B0-----:R-:W-:-:S02]  /*ae90*/  F2FP.BF16.PACK_AB R57, R220, R94 ;  /* 0x0000005edc39723e */ /* 0x001fc400000010ff */
[----:B------:R-:W-:Y:S01]  /*aea0*/  F2FP.BF16.PACK_AB R56, R193, R221 ;  /* 0x000000ddc138723e */ /* 0x000fe200000010ff */
[----:B------:R0:W-:Y:S01]  /*aeb0*/  STS.64 [R68+0x2200], R52 ;  /* 0x0022003444007388 */ /* 0x0001e20000000a00 */
[----:B------:R-:W-:Y:S02]  /*aec0*/  FADD R217, R217, -1 ;  /* 0xbf800000d9d97421 */ /* 0x000fe40000000000 */
[----:B-1----:R-:W-:Y:S02]  /*aed0*/  IMAD.MOV.U32 R48, RZ, RZ, 0x3dc6b27f ;  /* 0x3dc6b27fff307424 */ /* 0x002fe400078e00ff */
[----:B------:R-:W-:Y:S01]  /*aee0*/  FADD R49, R216, -1 ;  /* 0xbf800000d8317421 */ /* 0x000fe20000000000 */
[----:B------:R1:W-:Y:S03]  /*aef0*/  STS.64 [R68+0x2180], R56 ;  /* 0x0021803844007388 */ /* 0x0003e60000000a00 */
[----:B0-----:R-:W-:-:S04]  /*af00*/  FFMA.FTZ R52, R49, R48, -0.16845393180847167969 ;  /* 0xbe2c7f3031347423 */ /* 0x001fc80000010030 */
[----:B------:R-:W-:Y:S02]  /*af10*/  FFMA.FTZ R52, R49, R52, 0.1716887056827545166 ;  /* 0x3e2fcf2a31347423 */ /* 0x000fe40000010034 */
[----:B-1----:R-:W-:Y:S02]  /*af20*/  FFMA.FTZ R56, R217, R48, -0.16845393180847167969 ;  /* 0xbe2c7f30d9387423 */ /* 0x002fe40000010030 */
[----:B------:R-:W-:Y:S02]  /*af30*/  FFMA.FTZ R52, R49, R52, -0.17900948226451873779 ;  /* 0xbe374e4331347423 */ /* 0x000fe40000010034 */
[C---:B------:R-:W-:Y:S02]  /*af40*/  FFMA.FTZ R56, R217.reuse, R56, 0.1716887056827545166 ;  /* 0x3e2fcf2ad9387423 */ /* 0x040fe40000010038 */
[----:B------:R-:W-:Y:S02]  /*af50*/  IMAD.IADD R189, R178, 0x1, -R189 ;  /* 0x00000001b2bd7824 */ /* 0x000fe400078e0abd */
[----:B------:R-:W-:-:S02]  /*af60*/  FFMA.FTZ R56, R217, R56, -0.17900948226451873779 ;  /* 0xbe374e43d9387423 */ /* 0x000fc40000010038 */
[----:B------:R-:W-:Y:S01]  /*af70*/  FFMA.FTZ R52, R49, R52, 0.20512372255325317383 ;  /* 0x3e520bf431347423 */ /* 0x000fe20000010034 */
[----:B------:R-:W-:Y:S01]  /*af80*/  IADD3 R186, R207, -R186, RZ ;  /* 0x800000bacfba7210 */ /* 0x000fe20007ffe0ff */
[----:B------:R-:W-:Y:S01]  /*af90*/  FADD R189, R189, -1 ;  /* 0xbf800000bdbd7421 */ /* 0x000fe20000000000 */
[----:B------:R-:W-:Y:S01]  /*afa0*/  F2FP.BF16.PACK_AB R65, R203, R200 ;  /* 0x000000c8cb41723e */ /* 0x000fe200000010ff */
[----:B------:R-:W-:Y:S01]  /*afb0*/  FFMA.FTZ R56, R217, R56, 0.20512372255325317383 ;  /* 0x3e520bf4d9387423 */ /* 0x000fe20000010038 */
[----:B------:R-:W-:Y:S01]  /*afc0*/  F2FP.BF16.PACK_AB R64, R198, R224 ;  /* 0x000000e0c640723e */ /* 0x000fe200000010ff */
[----:B------:R-:W-:Y:S02]  /*afd0*/  FFMA.FTZ R52, R49, R52, -0.24046532809734344482 ;  /* 0xbe763c8b31347423 */ /* 0x000fe40000010034 */
[----:B------:R-:W-:Y:S02]  /*afe0*/  FFMA.FTZ R60, R189, R48, -0.16845393180847167969 ;  /* 0xbe2c7f30bd3c7423 */ /* 0x000fe40000010030 */
[----:B------:R-:W-:-:S02]  /*aff0*/  FADD R53, R186, -1 ;  /* 0xbf800000ba357421 */ /* 0x000fc40000000000 */
[----:B------:R-:W-:Y:S02]  /*b000*/  FFMA.FTZ R56, R217, R56, -0.24046532809734344482 ;  /* 0xbe763c8bd9387423 */ /* 0x000fe40000010038 */
[----:B------:R-:W-:Y:S01]  /*b010*/  FFMA.FTZ R52, R49, R52, 0.28857114911079406738 ;  /* 0x3e93bf9931347423 */ /* 0x000fe20000010034 */
[----:B------:R0:W-:Y:S01]  /*b020*/  STS.64 [R68+0x2080], R64 ;  /* 0x0020804044007388 */ /* 0x0001e20000000a00 */
[----:B------:R-:W-:Y:S02]  /*b030*/  FFMA.FTZ R60, R189, R60, 0.1716887056827545166 ;  /* 0x3e2fcf2abd3c7423 */ /* 0x000fe4000001003c */
[----:B------:R-:W-:Y:S02]  /*b040*/  FFMA.FTZ R56, R217, R56, 0.28857114911079406738 ;  /* 0x3e93bf99d9387423 */ /* 0x000fe40000010038 */
[----:B------:R-:W-:Y:S02]  /*b050*/  FFMA.FTZ R52, R49, R52, -0.36067417263984680176 ;  /* 0xbeb8aa4931347423 */ /* 0x000fe40000010034 */
[----:B------:R-:W-:-:S02]  /*b060*/  FFMA.FTZ R60, R189, R60, -0.17900948226451873779 ;  /* 0xbe374e43bd3c7423 */ /* 0x000fc4000001003c */
[----:B0-----:R-:W-:Y:S02]  /*b070*/  FFMA.FTZ R64, R53, R48, -0.16845393180847167969 ;  /* 0xbe2c7f3035407423 */ /* 0x001fe40000010030 */
[----:B------:R-:W-:Y:S02]  /*b080*/  FFMA.FTZ R56, R217, R56, -0.36067417263984680176 ;  /* 0xbeb8aa49d9387423 */ /* 0x000fe40000010038 */
[----:B------:R-:W-:Y:S02]  /*b090*/  FFMA.FTZ R64, R53, R64, 0.1716887056827545166 ;  /* 0x3e2fcf2a35407423 */ /* 0x000fe40000010040 */
[----:B------:R-:W-:Y:S02]  /*b0a0*/  FFMA.FTZ R52, R49, R52, 0.48089820146560668945 ;  /* 0x3ef6384a31347423 */ /* 0x000fe40000010034 */
[----:B------:R-:W-:Y:S02]  /*b0b0*/  FFMA.FTZ R60, R189, R60, 0.20512372255325317383 ;  /* 0x3e520bf4bd3c7423 */ /* 0x000fe4000001003c */
[----:B------:R-:W-:-:S02]  /*b0c0*/  FFMA.FTZ R64, R53, R64, -0.17900948226451873779 ;  /* 0xbe374e4335407423 */ /* 0x000fc40000010040 */
[----:B------:R-:W-:Y:S02]  /*b0d0*/  FFMA.FTZ R56, R217, R56, 0.48089820146560668945 ;  /* 0x3ef6384ad9387423 */ /* 0x000fe40000010038 */
[----:B------:R-:W-:Y:S02]  /*b0e0*/  FFMA.FTZ R52, R49, R52, -0.72134751081466674805 ;  /* 0xbf38aa3b31347423 */ /* 0x000fe40000010034 */
[----:B------:R-:W-:Y:S02]  /*b0f0*/  FFMA.FTZ R60, R189, R60, -0.24046532809734344482 ;  /* 0xbe763c8bbd3c7423 */ /* 0x000fe4000001003c */
[----:B------:R-:W-:Y:S02]  /*b100*/  FFMA.FTZ R64, R53, R64, 0.20512372255325317383 ;  /* 0x3e520bf435407423 */ /* 0x000fe40000010040 */
[----:B------:R-:W-:Y:S02]  /*b110*/  FFMA.FTZ R56, R217, R56, -0.72134751081466674805 ;  /* 0xbf38aa3bd9387423 */ /* 0x000fe40000010038 */
[----:B------:R-:W-:-:S02]  /*b120*/  FMUL R52, R49, R52 ;  /* 0x0000003431347220 */ /* 0x000fc40000400000 */
[----:B------:R-:W-:Y:S02]  /*b130*/  FFMA.FTZ R60, R189, R60, 0.28857114911079406738 ;  /* 0x3e93bf99bd3c7423 */ /* 0x000fe4000001003c */
[----:B------:R-:W-:Y:S02]  /*b140*/  FFMA.FTZ R64, R53, R64, -0.24046532809734344482 ;  /* 0xbe763c8b35407423 */ /* 0x000fe40000010040 */
[----:B------:R-:W-:Y:S02]  /*b150*/  FMUL R56, R217, R56 ;  /* 0x00000038d9387220 */ /* 0x000fe40000400000 */
[----:B------:R-:W-:Y:S02]  /*b160*/  FMUL R52, R49, R52 ;  /* 0x0000003431347220 */ /* 0x000fe40000400000 */
[----:B------:R-:W-:Y:S01]  /*b170*/  FFMA.FTZ R60, R189, R60, -0.36067417263984680176 ;  /* 0xbeb8aa49bd3c7423 */ /* 0x000fe2000001003c */
[----:B------:R-:W-:Y:S01]  /*b180*/  IADD3 R167, R172, -R167, RZ ;  /* 0x800000a7aca77210 */ /* 0x000fe20007ffe0ff */
[----:B------:R-:W-:-:S02]  /*b190*/  FFMA.FTZ R64, R53, R64, 0.28857114911079406738 ;  /* 0x3e93bf9935407423 */ /* 0x000fc40000010040 */
[----:B------:R-:W-:Y:S02]  /*b1a0*/  FMUL R56, R217, R56 ;  /* 0x00000038d9387220 */ /* 0x000fe40000400000 */
[----:B------:R-:W-:Y:S02]  /*b1b0*/  FFMA.FTZ R49, R49, 1.4426950216293334961, R52 ;  /* 0x3fb8aa3b31317823 */ /* 0x000fe40000010034 */
[----:B------:R-:W-:Y:S02]  /*b1c0*/  FFMA.FTZ R60, R189, R60, 0.48089820146560668945 ;  /* 0x3ef6384abd3c7423 */ /* 0x000fe4000001003c */
[----:B------:R-:W-:Y:S02]  /*b1d0*/  IMAD.IADD R166, R206, 0x1, -R166 ;  /* 0x00000001cea67824 */ /* 0x000fe400078e0aa6 */
[----:B------:R-:W-:Y:S01]  /*b1e0*/  FFMA.FTZ R64, R53, R64, -0.36067417263984680176 ;  /* 0xbeb8aa4935407423 */ /* 0x000fe20000010040 */
[----:B------:R-:W-:Y:S01]  /*b1f0*/  ISETP.GE.U32.AND P6, PT, R209, 0x7f800000, PT ;  /* 0x7f800000d100780c */ /* 0x000fe20003fc6070 */
[----:B------:R-:W-:-:S02]  /*b200*/  FFMA.FTZ R56, R217, 1.4426950216293334961, R56 ;  /* 0x3fb8aa3bd9387823 */ /* 0x000fc40000010038 */
[----:B------:R-:W-:Y:S02]  /*b210*/  FADD R214, R214, R49 ;  /* 0x00000031d6d67221 */ /* 0x000fe40000000000 */
[----:B------:R-:W-:Y:S02]  /*b220*/  FFMA.FTZ R60, R189, R60, -0.72134751081466674805 ;  /* 0xbf38aa3bbd3c7423 */ /* 0x000fe4000001003c */
[----:B------:R-:W-:Y:S02]  /*b230*/  FADD R49, R166, -1 ;  /* 0xbf800000a6317421 */ /* 0x000fe40000000000 */
[----:B------:R-:W-:Y:S02]  /*b240*/  FADD R167, R167, -1 ;  /* 0xbf800000a7a77421 */ /* 0x000fe40000000000 */
[----:B------:R-:W-:Y:S02]  /*b250*/  FFMA.FTZ R64, R53, R64, 0.48089820146560668945 ;  /* 0x3ef6384a35407423 */ /* 0x000fe40000010040 */
[----:B------:R-:W-:-:S02]  /*b260*/  FADD R227, R227, R56 ;  /* 0x00000038e3e37221 */ /* 0x000fc40000000000 */
[----:B------:R-:W-:Y:S02]  /*b270*/  FMUL R60, R189, R60 ;  /* 0x0000003cbd3c7220 */ /* 0x000fe40000400000 */
[-C--:B------:R-:W-:Y:S02]  /*b280*/  FFMA.FTZ R52, R49, R48.reuse, -0.16845393180847167969 ;  /* 0xbe2c7f3031347423 */ /* 0x080fe40000010030 */
[----:B------:R-:W-:Y:S01]  /*b290*/  FFMA.FTZ R56, R167, R48, -0.16845393180847167969 ;  /* 0xbe2c7f30a7387423 */ /* 0x000fe20000010030 */
[----:B------:R-:W-:Y:S01]  /*b2a0*/  ISETP.GE.U32.AND P4, PT, R207, 0x7f800000, PT ;  /* 0x7f800000cf00780c */ /* 0x000fe20003f86070 */
[----:B------:R-:W-:Y:S02]  /*b2b0*/  FFMA.FTZ R64, R53, R64, -0.72134751081466674805 ;  /* 0xbf38aa3b35407423 */ /* 0x000fe40000010040 */
[----:B------:R-:W-:Y:S02]  /*b2c0*/  FMUL R60, R189, R60 ;  /* 0x0000003cbd3c7220 */ /* 0x000fe40000400000 */
[----:B------:R-:W-:-:S02]  /*b2d0*/  FFMA.FTZ R52, R49, R52, 0.1716887056827545166 ;  /* 0x3e2fcf2a31347423 */ /* 0x000fc40000010034 */
[----:B------:R-:W-:Y:S02]  /*b2e0*/  FFMA.FTZ R56, R167, R56, 0.1716887056827545166 ;  /* 0x3e2fcf2aa7387423 */ /* 0x000fe40000010038 */
[----:B------:R-:W-:Y:S02]  /*b2f0*/  FMUL R64, R53, R64 ;  /* 0x0000004035407220 */ /* 0x000fe40000400000 */
[----:B------:R-:W-:Y:S01]  /*b300*/  FFMA.FTZ R189, R189, 1.4426950216293334961, R60 ;  /* 0x3fb8aa3bbdbd7823 */ /* 0x000fe2000001003c */
[----:B------:R-:W-:Y:S01]  /*b310*/  @P6 MOV R60, 0x7f800000 ;  /* 0x7f800000003c6802 */ /* 0x000fe20000000f00 */
[----:B------:R-:W-:Y:S02]  /*b320*/  FFMA.FTZ R52, R49, R52, -0.17900948226451873779 ;  /* 0xbe374e4331347423 */ /* 0x000fe40000010034 */
[----:B------:R-:W-:Y:S01]  /*b330*/  FFMA.FTZ R56, R167, R56, -0.17900948226451873779 ;  /* 0xbe374e43a7387423 */ /* 0x000fe20000010038 */
[----:B------:R-:W-:Y:S01]  /*b340*/  IADD3 R196, R170, -R196, RZ ;  /* 0x800000c4aac47210 */ /* 0x000fe20007ffe0ff */
[----:B------:R-:W-:Y:S01]  /*b350*/  FMUL R64, R53, R64 ;  /* 0x0000004035407220 */ /* 0x000fe20000400000 */
[----:B------:R-:W-:Y:S01]  /*b360*/  ISETP.GE.U32.AND P0, PT, R208, 0x7f800000, PT ;  /* 0x7f800000d000780c */ /* 0x000fe20003f06070 */
[----:B------:R-:W-:Y:S01]  /*b370*/  FFMA.FTZ R52, R49, R52, 0.20512372255325317383 ;  /* 0x3e520bf431347423 */ /* 0x000fe20000010034 */
[----:B------:R-:W-:Y:S01]  /*b380*/  IADD3 R213, R168, -R213, RZ ;  /* 0x800000d5a8d57210 */ /* 0x000fe20007ffe0ff */
[----:B------:R-:W-:-:S02]  /*b390*/  FFMA.FTZ R56, R167, R56, 0.20512372255325317383 ;  /* 0x3e520bf4a7387423 */ /* 0x000fc40000010038 */
[----:B------:R-:W-:Y:S02]  /*b3a0*/  FFMA.FTZ R53, R53, 1.4426950216293334961, R64 ;  /* 0x3fb8aa3b35357823 */ /* 0x000fe40000010040 */
[----:B------:R-:W-:Y:S02]  /*b3b0*/  @P6 FFMA.FTZ R227, R209, R60, +INF ;  /* 0x7f800000d1e36423 */ /* 0x000fe4000001003c */
[----:B------:R-:W-:Y:S01]  /*b3c0*/  @P4 IMAD.MOV.U32 R60, RZ, RZ, 0x7f800000 ;  /* 0x7f800000ff3c4424 */ /* 0x000fe200078e00ff */
[----:B------:R-:W-:Y:S01]  /*b3d0*/  ISETP.GE.U32.AND P3, PT, R178, 0x7f800000, PT ;  /* 0x7f800000b200780c */ /* 0x000fe20003f66070 */
[----:B------:R-:W-:Y:S02]  /*b3e0*/  FFMA.FTZ R52, R49, R52, -0.24046532809734344482 ;  /* 0xbe763c8b31347423 */ /* 0x000fe40000010034 */
[----:B------:R-:W-:Y:S02]  /*b3f0*/  FFMA.FTZ R56, R167, R56, -0.24046532809734344482 ;  /* 0xbe763c8ba7387423 */ /* 0x000fe40000010038 */
[----:B------:R-:W-:-:S02]  /*b400*/  FADD R71, R196, -1 ;  /* 0xbf800000c4477421 */ /* 0x000fc40000000000 */
[----:B------:R-:W-:Y:S02]  /*b410*/  FADD R213, R213, -1 ;  /* 0xbf800000d5d57421 */ /* 0x000fe40000000000 */
[----:B------:R-:W-:Y:S02]  /*b420*/  FADD R0, R0, R53 ;  /* 0x0000003500007221 */ /* 0x000fe40000000000 */
[----:B------:R-:W-:Y:S02]  /*b430*/  @P4 FFMA.FTZ R0, R207, R60, +INF ;  /* 0x7f800000cf004423 */ /* 0x000fe4000001003c */
[----:B------:R-:W-:Y:S02]  /*b440*/  FFMA.FTZ R52, R49, R52, 0.28857114911079406738 ;  /* 0x3e93bf9931347423 */ /* 0x000fe40000010034 */
[----:B------:R-:W-:Y:S02]  /*b450*/  FFMA.FTZ R56, R167, R56, 0.28857114911079406738 ;  /* 0x3e93bf99a7387423 */ /* 0x000fe40000010038 */
[----:B------:R-:W-:-:S02]  /*b460*/  FFMA.FTZ R60, R71, R48, -0.16845393180847167969 ;  /* 0xbe2c7f30473c7423 */ /* 0x000fc40000010030 */
[----:B------:R-:W-:Y:S02]  /*b470*/  FFMA.FTZ R48, R213, R48, -0.16845393180847167969 ;  /* 0xbe2c7f30d5307423 */ /* 0x000fe40000010030 */
[----:B------:R-:W-:Y:S02]  /*b480*/  FFMA.FTZ R52, R49, R52, -0.36067417263984680176 ;  /* 0xbeb8aa4931347423 */ /* 0x000fe40000010034 */
[----:B------:R-:W-:Y:S02]  /*b490*/  FFMA.FTZ R56, R167, R56, -0.36067417263984680176 ;  /* 0xbeb8aa49a7387423 */ /* 0x000fe40000010038 */
[----:B------:R-:W-:Y:S02]  /*b4a0*/  FFMA.FTZ R60, R71, R60, 0.1716887056827545166 ;  /* 0x3e2fcf2a473c7423 */ /* 0x000fe4000001003c */
[----:B------:R-:W-:Y:S02]  /*b4b0*/  @P0 IMAD.MOV.U32 R53, RZ, RZ, 0x7f800000 ;  /* 0x7f800000ff350424 */ /* 0x000fe400078e00ff */
[----:B------:R-:W-:Y:S01]  /*b4c0*/  FFMA.FTZ R48, R213, R48, 0.1716887056827545166 ;  /* 0x3e2fcf2ad5307423 */ /* 0x000fe20000010030 */
[----:B------:R-:W-:Y:S01]  /*b4d0*/  F2FP.BF16.PACK_AB R67, R204, R202 ;  /* 0x000000cacc43723e */ /* 0x000fe200000010ff */
[----:B------:R-:W-:Y:S01]  /*b4e0*/  FFMA.FTZ R52, R49, R52, 0.48089820146560668945 ;  /* 0x3ef6384a31347423 */ /* 0x000fe20000010034 */
[----:B------:R-:W-:Y:S01]  /*b4f0*/  F2FP.BF16.PACK_AB R66, R199, R197 ;  /* 0x000000c5c742723e */ /* 0x000fe200000010ff */
[----:B------:R-:W-:Y:S01]  /*b500*/  FFMA.FTZ R56, R167, R56, 0.48089820146560668945 ;  /* 0x3ef6384aa7387423 */ /* 0x000fe20000010038 */
[----:B------:R-:W-:Y:S01]  /*b510*/  F2FP.BF16.PACK_AB R177, R184, R177 ;  /* 0x000000b1b8b1723e */ /* 0x000fe200000010ff */
[----:B------:R-:W-:Y:S01]  /*b520*/  FFMA.FTZ R60, R71, R60, -0.17900948226451873779 ;  /* 0xbe374e43473c7423 */ /* 0x000fe2000001003c */
[----:B------:R-:W-:Y:S01]  /*b530*/  F2FP.BF16.PACK_AB R176, R173, R226 ;  /* 0x000000e2adb0723e */ /* 0x000fe200000010ff */
[----:B------:R-:W-:Y:S01]  /*b540*/  @P0 FFMA.FTZ R214, R208, R53, +INF ;  /* 0x7f800000d0d60423 */ /* 0x000fe20000010035 */
[----:B------:R-:W-:Y:S01]  /*b550*/  F2FP.BF16.PACK_AB R181, R185, R181 ;  /* 0x000000b5b9b5723e */ /* 0x000fe200000010ff */
[----:B------:R-:W-:Y:S01]  /*b560*/  FFMA.FTZ R48, R213, R48, -0.17900948226451873779 ;  /* 0xbe374e43d5307423 */ /* 0x000fe20000010030 */
[----:B------:R-:W-:-:S02]  /*b570*/  F2FP.BF16.PACK_AB R180, R175, R169 ;  /* 0x000000a9afb4723e */ /* 0x000fc400000010ff */
[----:B------:R-:W-:Y:S02]  /*b580*/  F2FP.BF16.PACK_AB R191, R219, R218 ;  /* 0x000000dadbbf723e */ /* 0x000fe400000010ff */
[----:B------:R-:W-:Y:S02]  /*b590*/  F2FP.BF16.PACK_AB R190, R201, R190 ;  /* 0x000000bec9be723e */ /* 0x000fe400000010ff */
[----:B------:R-:W-:Y:S01]  /*b5a0*/  @P3 MOV R53, 0x7f800000 ;  /* 0x7f80000000353802 */ /* 0x000fe20000000f00 */
[----:B------:R-:W-:Y:S02]  /*b5b0*/  FFMA.FTZ R52, R49, R52, -0.72134751081466674805 ;  /* 0xbf38aa3b31347423 */ /* 0x000fe40000010034 */
[----:B------:R-:W-:Y:S02]  /*b5c0*/  FFMA.FTZ R56, R167, R56, -0.72134751081466674805 ;  /* 0xbf38aa3ba7387423 */ /* 0x000fe40000010038 */
[----:B------:R-:W-:Y:S01]  /*b5d0*/  FFMA.FTZ R60, R71, R60, 0.20512372255325317383 ;  /* 0x3e520bf4473c7423 */ /* 0x000fe2000001003c */
[----:B------:R0:W-:Y:S01]  /*b5e0*/  STS.64 [R68+0x2280], R66 ;  /* 0x0022804244007388 */ /* 0x0001e20000000a00 */
[----:B------:R-:W-:-:S02]  /*b5f0*/  FFMA.FTZ R48, R213, R48, 0.20512372255325317383 ;  /* 0x3e520bf4d5307423 */ /* 0x000fc40000010030 */
[----:B------:R-:W-:Y:S01]  /*b600*/  FADD R228, R228, R189 ;  /* 0x000000bde4e47221 */ /* 0x000fe20000000000 */
[----:B------:R-:W-:Y:S01]  /*b610*/  STS.64 [R68+0x2100], R176 ;  /* 0x002100b044007388 */ /* 0x000fe20000000a00 */
[----:B------:R-:W-:Y:S01]  /*b620*/  @P3 FFMA.FTZ R228, R178, R53, +INF ;  /* 0x7f800000b2e43423 */ /* 0x000fe20000010035 */
[----:B------:R-:W-:Y:S02]  /*b630*/  ISETP.GE.U32.AND P3, PT, R206, 0x7f800000, PT ;  /* 0x7f800000ce00780c */ /* 0x000fe40003f66070 */
[----:B------:R-:W-:Y:S01]  /*b640*/  STS.64 [R68+0x2300], R180 ;  /* 0x002300b444007388 */ /* 0x000fe20000000a00 */
[----:B------:R-:W-:Y:S01]  /*b650*/  FMUL R52, R49, R52 ;  /* 0x0000003431347220 */ /* 0x000fe20000400000 */
[----:B------:R-:W-:Y:S02]  /*b660*/  ISETP.GE.U32.AND P4, PT, R172, 0x7f800000, PT ;  /* 0x7f800000ac00780c */ /* 0x000fe40003f86070 */
[----:B------:R1:W-:Y:S01]  /*b670*/  STS.64 [R68+0x2380], R190 ;  /* 0x002380be44007388 */ /* 0x0003e20000000a00 */
[----:B------:R-:W-:-:S02]  /*b680*/  FMUL R56, R167, R56 ;  /* 0x00000038a7387220 */ /* 0x000fc40000400000 */
[----:B------:R-:W-:Y:S02]  /*b690*/  FFMA.FTZ R60, R71, R60, -0.24046532809734344482 ;  /* 0xbe763c8b473c7423 */ /* 0x000fe4000001003c */
[----:B------:R-:W-:Y:S02]  /*b6a0*/  FFMA.FTZ R48, R213, R48, -0.24046532809734344482 ;  /* 0xbe763c8bd5307423 */ /* 0x000fe40000010030 */
[----:B------:R-:W-:Y:S02]  /*b6b0*/  FMUL R52, R49, R52 ;  /* 0x0000003431347220 */ /* 0x000fe40000400000 */
[----:B------:R-:W-:Y:S02]  /*b6c0*/  FMUL R56, R167, R56 ;  /* 0x00000038a7387220 */ /* 0x000fe40000400000 */
[----:B------:R-:W-:Y:S02]  /*b6d0*/  FFMA.FTZ R60, R71, R60, 0.28857114911079406738 ;  /* 0x3e93bf99473c7423 */ /* 0x000fe4000001003c */
[----:B------:R-:W-:-:S02]  /*b6e0*/  FFMA.FTZ R48, R213, R48, 0.28857114911079406738 ;  /* 0x3e93bf99d5307423 */ /* 0x000fc40000010030 */
[----:B------:R-:W-:Y:S02]  /*b6f0*/  FFMA.FTZ R49, R49, 1.4426950216293334961, R52 ;  /* 0x3fb8aa3b31317823 */ /* 0x000fe40000010034 */
[----:B------:R-:W-:Y:S02]  /*b700*/  FFMA.FTZ R56, R167, 1.4426950216293334961, R56 ;  /* 0x3fb8aa3ba7387823 */ /* 0x000fe40000010038 */
[----:B------:R-:W-:Y:S02]  /*b710*/  FFMA.FTZ R60, R71, R60, -0.36067417263984680176 ;  /* 0xbeb8aa49473c7423 */ /* 0x000fe4000001003c */
[----:B------:R-:W-:Y:S01]  /*b720*/  FFMA.FTZ R48, R213, R48, -0.36067417263984680176 ;  /* 0xbeb8aa49d5307423 */ /* 0x000fe20000010030 */
[----:B------:R-:W-:Y:S01]  /*b730*/  @P4 MOV R53, 0x7f800000 ;  /* 0x7f80000000354802 */ /* 0x000fe20000000f00 */
[----:B------:R-:W-:Y:S02]  /*b740*/  FADD R169, R10, R49 ;  /* 0x000000310aa97221 */ /* 0x000fe40000000000 */
[----:B------:R-:W-:Y:S01]  /*b750*/  FADD R171, R11, R56 ;  /* 0x000000380bab7221 */ /* 0x000fe20000000000 */
[----:B------:R-:W-:Y:S01]  /*b760*/  BAR.SYNC.DEFER_BLOCKING 0x0 ;  /* 0x0000000000007b1d */ /* 0x000fe20000010000 */
[----:B------:R-:W-:-:S02]  /*b770*/  FFMA.FTZ R60, R71, R60, 0.48089820146560668945 ;  /* 0x3ef6384a473c7423 */ /* 0x000fc4000001003c */
[----:B------:R-:W-:Y:S02]  /*b780*/  @P3 IMAD.MOV.U32 R49, RZ, RZ, 0x7f800000 ;  /* 0x7f800000ff313424 */ /* 0x000fe400078e00ff */
[----:B------:R-:W-:Y:S02]  /*b790*/  FFMA.FTZ R56, R213, R48, 0.48089820146560668945 ;  /* 0x3ef6384ad5387423 */ /* 0x000fe40000010030 */
[----:B------:R-:W-:Y:S02]  /*b7a0*/  FFMA.FTZ R60, R71, R60, -0.72134751081466674805 ;  /* 0xbf38aa3b473c7423 */ /* 0x000fe4000001003c */
[----:B------:R-:W-:Y:S01]  /*b7b0*/  @P3 FFMA.FTZ R169, R206, R49, +INF ;  /* 0x7f800000cea93423 */ /* 0x000fe20000010031 */
[----:B------:R-:W-:Y:S01]  /*b7c0*/  ISETP.GE.U32.AND P3, PT, R170, 0x7f800000, PT ;  /* 0x7f800000aa00780c */ /* 0x000fe20003f66070 */
[----:B------:R-:W-:Y:S01]  /*b7d0*/  FFMA.FTZ R64, R213, R56, -0.72134751081466674805 ;  /* 0xbf38aa3bd5407423 */ /* 0x000fe20000010038 */
[----:B------:R-:W-:Y:S01]  /*b7e0*/  LOP3.LUT R173, R215, 0x8, RZ, 0x3c, !PT ;  /* 0x00000008d7ad7812 */ /* 0x000fe200078e3cff */
[----:B------:R-:W-:Y:S01]  /*b7f0*/  @P4 FFMA.FTZ R171, R172, R53, +INF ;  /* 0x7f800000acab4423 */ /* 0x000fe20000010035 */
[----:B------:R-:W-:Y:S01]  /*b800*/  ISETP.GE.U32.AND P4, PT, R168, 0x7f800000, PT ;  /* 0x7f800000a800780c */ /* 0x000fe20003f86070 */
[----:B0-----:R-:W-:Y:S01]  /*b810*/  FMUL R66, R71, R60 ;  /* 0x0000003c47427220 */ /* 0x001fe20000400000 */
[----:B------:R-:W-:Y:S01]  /*b820*/  FSETP.NEU.AND P0, PT, R178, RZ, PT ;  /* 0x000000ffb200720b */ /* 0x000fe20003f0d000 */
[----:B-1----:R-:W-:Y:S01]  /*b830*/  FMUL R68, R213, R64 ;  /* 0x00000040d5447220 */ /* 0x002fe20000400000 */
[----:B------:R-:W-:-:S02]  /*b840*/  LOP3.LUT R176, R215, 0x10, RZ, 0x3c, !PT ;  /* 0x00000010d7b07812 */ /* 0x000fc400078e3cff */
[----:B------:R-:W-:Y:S01]  /*b850*/  LOP3.LUT R178, R215, 0x18, RZ, 0x3c, !PT ;  /* 0x00000018d7b27812 */ /* 0x000fe200078e3cff */
[----:B------:R-:W-:Y:S01]  /*b860*/  FMUL R70, R71, R66 ;  /* 0x0000004247467220 */ /* 0x000fe20000400000 */
[----:B------:R-:W0:Y:S01]  /*b870*/  LDS.64 R10, [R215] ;  /* 0x00000000d70a7984 */ /* 0x000e220000000a00 */
[----:B------:R-:W-:-:S03]  /*b880*/  FMUL R72, R213, R68 ;  /* 0x00000044d5487220 */ /* 0x000fc60000400000 */
[----:B------:R-:W1:Y:S01]  /*b890*/  LDS.64 R48, [R173] ;  /* 0x00000000ad307984 */ /* 0x000e620000000a00 */
[----:B------:R-:W-:-:S03]  /*b8a0*/  FFMA.FTZ R75, R71, 1.4426950216293334961, R70 ;  /* 0x3fb8aa3b474b7823 */ /* 0x000fc60000010046 */
[----:B------:R-:W2:Y:S01]  /*b8b0*/  LDS.64 R52, [R176] ;  /* 0x00000000b0347984 */ /* 0x000ea20000000a00 */
[----:B------:R-:W-:-:S03]  /*b8c0*/  FFMA.FTZ R78, R213, 1.4426950216293334961, R72 ;  /* 0x3fb8aa3bd54e7823 */ /* 0x000fc60000010048 */
[----:B------:R-:W3:Y:S04]  /*b8d0*/  LDS.64 R56, [R178] ;  /* 0x00000000b2387984 */ /* 0x000ee80000000a00 */
[----:B------:R-:W4:Y:S01]  /*b8e0*/  LDS.64 R60, [R215+0x400] ;  /* 0x00040000d73c7984 */ /* 0x000f220000000a00 */
[----:B------:R-:W-:-:S03]  /*b8f0*/  @P3 MOV R167, 0x7f800000 ;  /* 0x7f80000000a73802 */ /* 0x000fc60000000f00 */
[----:B------:R-:W5:Y:S01]  /*b900*/  LDS.64 R64, [R173+0x400] ;  /* 0x00040000ad407984 */ /* 0x000f620000000a00 */
[----:B------:R-:W-:-:S03]  /*b910*/  @P4 IMAD.MOV.U32 R175, RZ, RZ, 0x7f800000 ;  /* 0x7f800000ffaf4424 */ /* 0x000fc600078e00ff */
[----:B------:R-:W0:Y:S01]  /*b920*/  LDS.64 R66, [R176+0x400] ;  /* 0x00040000b0427984 */ /* 0x000e220000000a00 */
[----:B------:R-:W-:-:S03]  /*b930*/  FADD R212, R212, R75 ;  /* 0x0000004bd4d47221 */ /* 0x000fc60000000000 */
[----:B------:R-:W1:Y:S01]  /*b940*/  LDS.64 R68, [R178+0x400] ;  /* 0x00040000b2447984 */ /* 0x000e620000000a00 */
[----:B------:R-:W-:-:S03]  /*b950*/  FADD R225, R225, R78 ;  /* 0x0000004ee1e17221 */ /* 0x000fc60000000000 */
[----:B------:R-:W2:Y:S04]  /*b960*/  LDS.64 R70, [R215+0x800] ;  /* 0x00080000d7467984 */ /* 0x000ea80000000a00 */
[----:B------:R-:W3:Y:S01]  /*b970*/  LDS.64 R72, [R173+0x800] ;  /* 0x00080000ad487984 */ /* 0x000ee20000000a00 */
[----:B------:R-:W-:-:S03]  /*b980*/  @P3 FFMA.FTZ R212, R170, R167, +INF ;  /* 0x7f800000aad43423 */ /* 0x000fc600000100a7 */
[----:B------:R-:W4:Y:S01]  /*b990*/  LDS.64 R76, [R176+0x800] ;  /* 0x00080000b04c7984 */ /* 0x000f220000000a00 */
[----:B------:R-:W-:-:S03]  /*b9a0*/  @P4 FFMA.FTZ R225, R168, R175, +INF ;  /* 0x7f800000a8e14423 */ /* 0x000fc600000100af */
[----:B------:R-:W5:Y:S04]  /*b9b0*/  LDS.64 R74, [R178+0x800] ;  /* 0x00080000b24a7984 */ /* 0x000f680000000a00 */
[----:B------:R-:W5:Y:S04]  /*b9c0*/  LDS.64 R78, [R215+0xc00] ;  /* 0x000c0000d74e7984 */ /* 0x000f680000000a00 */
[----:B------:R-:W5:Y:S04]  /*b9d0*/  LDS.64 R94, [R173+0xc00] ;  /* 0x000c0000ad5e7984 */ /* 0x000f680000000a00 */
[----:B------:R-:W5:Y:S04]  /*b9e0*/  LDS.64 R166, [R176+0xc00] ;  /* 0x000c0000b0a67984 */ /* 0x000f680000000a00 */
[----:B------:R-:W5:Y:S04]  /*b9f0*/  LDS.64 R174, [R178+0xc00] ;  /* 0x000c0000b2ae7984 */ /* 0x000f680000000a00 */
[----:B0-----:R0:W-:Y:S04]  /*ba00*/  STG.E.U16 [R12.64], R10 ;  /* 0x0000000a0c007986 */ /* 0x0011e8000c101504 */
[----:B-1----:R-:W-:Y:S04]  /*ba10*/  STG.E.U16 [R14.64], R48 ;  /* 0x000000300e007986 */ /* 0x002fe8000c101504 */
[----:B--2---:R-:W-:Y:S04]  /*ba20*/  STG.E.U16 [R16.64], R52 ;  /* 0x0000003410007986 */ /* 0x004fe8000c101504 */
[----:B---3--:R-:W-:Y:S04]  /*ba30*/  STG.E.U16 [R18.64], R56 ;  /* 0x0000003812007986 */ /* 0x008fe8000c101504 */
[----:B----4-:R-:W-:Y:S04]  /*ba40*/  STG.E.U16 [R20.64], R60 ;  /* 0x0000003c14007986 */ /* 0x010fe8000c101504 */
[----:B-----5:R1:W-:Y:S04]  /*ba50*/  STG.E.U16 [R22.64], R64 ;  /* 0x0000004016007986 */ /* 0x0203e8000c101504 */
[----:B------:R2:W-:Y:S04]  /*ba60*/  STG.E.U16 [R24.64], R66 ;  /* 0x0000004218007986 */ /* 0x0005e8000c101504 */
[----:B------:R3:W-:Y:S01]  /*ba70*/  STG.E.U16 [R26.64], R68 ;  /* 0x000000441a007986 */ /* 0x0007e2000c101504 */
[----:B0-----:R-:W-:-:S03]  /*ba80*/  PRMT R10, R10, 0x7632, R10 ;  /* 0x000076320a0a7816 */ /* 0x001fc6000000000a */
[----:B------:R0:W-:Y:S01]  /*ba90*/  STG.E.U16 [R28.64], R70 ;  /* 0x000000461c007986 */ /* 0x0001e2000c101504 */
[----:B-1----:R-:W-:-:S03]  /*baa0*/  PRMT R23, R48, 0x7632, R23 ;  /* 0x0000763230177816 */ /* 0x002fc60000000017 */
[----:B------:R1:W-:Y:S01]  /*bab0*/  STG.E.U16 [R30.64], R72 ;  /* 0x000000481e007986 */ /* 0x0003e2000c101504 */
[----:B--2---:R-:W-:-:S03]  /*bac0*/  PRMT R25, R52, 0x7632, R25 ;  /* 0x0000763234197816 */ /* 0x004fc60000000019 */
[----:B------:R-:W-:Y:S01]  /*bad0*/  STG.E.U16 [R32.64], R76 ;  /* 0x0000004c20007986 */ /* 0x000fe2000c101504 */
[----:B---3--:R-:W-:-:S03]  /*bae0*/  PRMT R27, R56, 0x7632, R27 ;  /* 0x00007632381b7816 */ /* 0x008fc6000000001b */
[----:B------:R-:W-:Y:S01]  /*baf0*/  STG.E.U16 [R34.64], R74 ;  /* 0x0000004a22007986 */ /* 0x000fe2000c101504 */
[----:B0-----:R-:W-:-:S03]  /*bb00*/  PRMT R29, R60, 0x7632, R29 ;  /* 0x000076323c1d7816 */ /* 0x001fc6000000001d */
[----:B------:R-:W-:Y:S01]  /*bb10*/  STG.E.U16 [R36.64], R78 ;  /* 0x0000004e24007986 */ /* 0x000fe2000c101504 */
[----:B-1----:R-:W-:-:S03]  /*bb20*/  PRMT R31, R64, 0x7632, R31 ;  /* 0x00007632401f7816 */ /* 0x002fc6000000001f */
[----:B------:R-:W-:Y:S04]  /*bb30*/  STG.E.U16 [R38.64], R94 ;  /* 0x0000005e26007986 */ /* 0x000fe8000c101504 */
[----:B------:R0:W-:Y:S04]  /*bb40*/  STG.E.U16 [R40.64], R166 ;  /* 0x000000a628007986 */ /* 0x0001e8000c101504 */
[----:B------:R1:W-:Y:S04]  /*bb50*/  STG.E.U16 [R42.64], R174 ;  /* 0x000000ae2a007986 */ /* 0x0003e8000c101504 */
[----:B------:R2:W-:Y:S04]  /*bb60*/  STG.E.U16 [R44.64], R10 ;  /* 0x0000000a2c007986 */ /* 0x0005e8000c101504 */
[----:B------:R3:W-:Y:S01]  /*bb70*/  STG.E.U16 [R46.64], R23 ;  /* 0x000000172e007986 */ /* 0x0007e2000c101504 */
[----:B0-----:R-:W-:-:S02]  /*bb80*/  PRMT R40, R66, 0x7632, R40 ;  /* 0x0000763242287816 */ /* 0x001fc40000000028 */
[----:B------:R-:W-:Y:S01]  /*bb90*/  PRMT R41, R68, 0x7632, R41 ;  /* 0x0000763244297816 */ /* 0x000fe20000000029 */
[----:B------:R0:W-:Y:S01]  /*bba0*/  STG.E.U16 [R50.64], R25 ;  /* 0x0000001932007986 */ /* 0x0001e2000c101504 */
[----:B-1----:R-:W-:Y:S02]  /*bbb0*/  PRMT R42, R70, 0x7632, R42 ;  /* 0x00007632462a7816 */ /* 0x002fe4000000002a */
[----:B------:R-:W-:Y:S01]  /*bbc0*/  PRMT R43, R72, 0x7632, R43 ;  /* 0x00007632482b7816 */ /* 0x000fe2000000002b */
[----:B------:R-:W-:Y:S01]  /*bbd0*/  STG.E.U16 [R54.64], R27 ;  /* 0x0000001b36007986 */ /* 0x000fe2000c101504 */
[----:B--2---:R-:W-:-:S03]  /*bbe0*/  PRMT R44, R76, 0x7632, R44 ;  /* 0x000076324c2c7816 */ /* 0x004fc6000000002c */
[----:B------:R-:W-:Y:S01]  /*bbf0*/  STG.E.U16 [R58.64], R29 ;  /* 0x0000001d3a007986 */ /* 0x000fe2000c101504 */
[----:B------:R-:W-:-:S03]  /*bc00*/  PRMT R45, R74, 0x7632, R45 ;  /* 0x000076324a2d7816 */ /* 0x000fc6000000002d */
[----:B------:R-:W-:Y:S01]  /*bc10*/  STG.E.U16 [R62.64], R31 ;  /* 0x0000001f3e007986 */ /* 0x000fe2000c101504 */
[----:B---3--:R-:W-:-:S03]  /*bc20*/  PRMT R46, R78, 0x7632, R46 ;  /* 0x000076324e2e7816 */ /* 0x008fc6000000002e */
[----:B------:R-:W-:Y:S01]  /*bc30*/  STG.E.U16 [R80.64], R40 ;  /* 0x0000002850007986 */ /* 0x000fe2000c101504 */
[----:B------:R-:W-:-:S03]  /*bc40*/  PRMT R48, R94, 0x7632, R48 ;  /* 0x000076325e307816 */ /* 0x000fc60000000030 */
[----:B------:R-:W-:Y:S01]  /*bc50*/  STG.E.U16 [R82.64], R41 ;  /* 0x0000002952007986 */ /* 0x000fe2000c101504 */
[----:B------:R-:W-:-:S03]  /*bc60*/  PRMT R166, R166, 0x7632, R166 ;  /* 0x00007632a6a67816 */ /* 0x000fc600000000a6 */
[----:B------:R-:W-:Y:S01]  /*bc70*/  STG.E.U16 [R84.64], R42 ;  /* 0x0000002a54007986 */ /* 0x000fe2000c101504 */
[----:B0-----:R-:W-:-:S03]  /*bc80*/  PRMT R50, R174, 0x7632, R50 ;  /* 0x00007632ae327816 */ /* 0x001fc60000000032 */
[----:B------:R-:W-:Y:S04]  /*bc90*/  STG.E.U16 [R86.64], R43 ;  /* 0x0000002b56007986 */ /* 0x000fe8000c101504 */
[----:B------:R-:W-:Y:S04]  /*bca0*/  STG.E.U16 [R88.64], R44 ;  /* 0x0000002c58007986 */ /* 0x000fe8000c101504 */
[----:B------:R-:W-:Y:S04]  /*bcb0*/  STG.E.U16 [R90.64], R45 ;  /* 0x0000002d5a007986 */ /* 0x000fe8000c101504 */
[----:B------:R-:W-:Y:S04]  /*bcc0*/  STG.E.U16 [R92.64], R46 ;  /* 0x0000002e5c007986 */ /* 0x000fe8000c101504 */
[----:B------:R-:W-:Y:S04]  /*bcd0*/  STG.E.U16 [R96.64], R48 ;  /* 0x0000003060007986 */ /* 0x000fe8000c101504 */
[----:B------:R-:W-:Y:S04]  /*bce0*/  STG.E.U16 [R98.64], R166 ;  /* 0x000000a662007986 */ /* 0x000fe8000c101504 */
[----:B------:R-:W-:Y:S04]  /*bcf0*/  STG.E.U16 [R100.64], R50 ;  /* 0x0000003264007986 */ /* 0x000fe8000c101504 */
[----:B------:R0:W-:Y:S04]  /*bd00*/  STG.E.U16 [R102.64], R11 ;  /* 0x0000000b66007986 */ /* 0x0001e8000c101504 */
[----:B------:R-:W-:Y:S04]  /*bd10*/  STG.E.U16 [R104.64], R49 ;  /* 0x0000003168007986 */ /* 0x000fe8000c101504 */
[----:B------:R-:W-:Y:S04]  /*bd20*/  STG.E.U16 [R106.64], R53 ;  /* 0x000000356a007986 */ /* 0x000fe8000c101504 */
[----:B------:R-:W-:Y:S04]  /*bd30*/  STG.E.U16 [R108.64], R57 ;  /* 0x000000396c007986 */ /* 0x000fe8000c101504 */
[----:B------:R-:W-:Y:S04]  /*bd40*/  STG.E.U16 [R110.64], R61 ;  /* 0x0000003d6e007986 */ /* 0x000fe8000c101504 */
[----:B------:R-:W-:Y:S04]  /*bd50*/  STG.E.U16 [R112.64], R65 ;  /* 0x0000004170007986 */ /* 0x000fe8000c101504 */
[----:B------:R-:W-:Y:S04]  /*bd60*/  STG.E.U16 [R114.64], R67 ;  /* 0x0000004372007986 */ /* 0x000fe8000c101504 */
[----:B------:R-:W-:Y:S01]  /*bd70*/  STG.E.U16 [R116.64], R69 ;  /* 0x0000004574007986 */ /* 0x000fe2000c101504 */
[----:B------:R-:W-:-:S03]  /*bd80*/  PRMT R10, R11, 0x7632, R10 ;  /* 0x000076320b0a7816 */ /* 0x000fc6000000000a */
        /* <DEDUP_REMOVED lines=11> */
[----:B0-----:R-:W-:-:S03]  /*be40*/  PRMT R11, R67, 0x7632, R11 ;  /* 0x00007632430b7816 */ /* 0x001fc6000000000b */
        /* <DEDUP_REMOVED lines=8> */
[----:B------:R0:W-:Y:S01]  /*bed0*/  STG.E.U16 [R138.64], R12 ;  /* 0x0000000c8a007986 */ /* 0x0001e2000c101504 */
[----:B------:R-:W-:-:S03]  /*bee0*/  PRMT R78, R75, 0x7632, R78 ;  /* 0x000076324b4e7816 */ /* 0x000fc6000000004e */
[----:B------:R-:W-:Y:S01]  /*bef0*/  STG.E.U16 [R140.64], R70 ;  /* 0x000000468c007986 */ /* 0x000fe2000c101504 */
[----:B------:R-:W-:-:S03]  /*bf00*/  PRMT R17, R79, 0x7632, R17 ;  /* 0x000076324f117816 */ /* 0x000fc60000000011 */
[----:B------:R1:W-:Y:S01]  /*bf10*/  STG.E.U16 [R142.64], R13 ;  /* 0x0000000d8e007986 */ /* 0x0003e2000c101504 */
[----:B------:R-:W-:-:S03]  /*bf20*/  PRMT R80, R95, 0x7632, R80 ;  /* 0x000076325f507816 */ /* 0x000fc60000000050 */
[----:B------:R-:W-:Y:S01]  /*bf30*/  STG.E.U16 [R144.64], R72 ;  /* 0x0000004890007986 */ /* 0x000fe2000c101504 */
[----:B------:R-:W-:-:S03]  /*bf40*/  PRMT R81, R167, 0x7632, R81 ;  /* 0x00007632a7517816 */ /* 0x000fc60000000051 */
[----:B------:R-:W-:Y:S01]  /*bf50*/  STG.E.U16 [R146.64], R11 ;  /* 0x0000000b92007986 */ /* 0x000fe2000c101504 */
[----:B------:R-:W-:-:S03]  /*bf60*/  PRMT R82, R175, 0x7632, R82 ;  /* 0x00007632af527816 */ /* 0x000fc60000000052 */
[----:B------:R-:W-:Y:S04]  /*bf70*/  STG.E.U16 [R148.64], R74 ;  /* 0x0000004a94007986 */ /* 0x000fe8000c101504 */
[----:B------:R2:W-:Y:S04]  /*bf80*/  STG.E.U16 [R150.64], R15 ;  /* 0x0000000f96007986 */ /* 0x0005e8000c101504 */
[----:B------:R3:W-:Y:S04]  /*bf90*/  STG.E.U16 [R152.64], R76 ;  /* 0x0000004c98007986 */ /* 0x0007e8000c101504 */
[----:B------:R3:W-:Y:S01]  /*bfa0*/  STG.E.U16 [R154.64], R16 ;  /* 0x000000109a007986 */ /* 0x0007e2000c101504 */
[----:B------:R-:W-:-:S03]  /*bfb0*/  FSETP.NEU.AND P2, PT, R208, RZ, PT ;  /* 0x000000ffd000720b */ /* 0x000fc60003f4d000 */
[----:B------:R3:W-:Y:S04]  /*bfc0*/  STG.E.U16 [R156.64], R78 ;  /* 0x0000004e9c007986 */ /* 0x0007e8000c101504 */
[----:B------:R3:W-:Y:S04]  /*bfd0*/  STG.E.U16 [R158.64], R17 ;  /* 0x000000119e007986 */ /* 0x0007e8000c101504 */
[----:B------:R3:W-:Y:S04]  /*bfe0*/  STG.E.U16 [R160.64], R80 ;  /* 0x00000050a0007986 */ /* 0x0007e8000c101504 */
[----:B------:R3:W-:Y:S01]  /*bff0*/  STG.E.U16 [R162.64], R81 ;  /* 0x00000051a2007986 */ /* 0x0007e2000c101504 */
[----:B------:R-:W-:-:S03]  /*c000*/  FSEL R177, R214, -INF , P2 ;  /* 0xff800000d6b17808 */ /* 0x000fc60001000000 */
[----:B------:R3:W-:Y:S04]  /*c010*/  STG.E.U16 [R164.64], R82 ;  /* 0x00000052a4007986 */ /* 0x0007e8000c101504 */
[----:B------:R-:W-:Y:S01]  /*c020*/  BAR.SYNC.DEFER_BLOCKING 0x0 ;  /* 0x0000000000007b1d */ /* 0x000fe20000010000 */
[----:B------:R-:W-:Y:S02]  /*c030*/  FSETP.NEU.AND P1, PT, R209, RZ, PT ;  /* 0x000000ffd100720b */ /* 0x000fe40003f2d000 */
[----:B------:R-:W-:Y:S01]  /*c040*/  FSETP.NEU.AND P3, PT, R207, RZ, PT ;  /* 0x000000ffcf00720b */ /* 0x000fe20003f6d000 */
[----:B0-----:R-:W-:Y:S01]  /*c050*/  FFMA R12, R177, 0.69314718246459960938, R2 ;  /* 0x3f317218b10c7823 */ /* 0x001fe20000000002 */
[----:B------:R-:W-:Y:S02]  /*c060*/  FSETP.NEU.AND P2, PT, R172, RZ, PT ;  /* 0x000000ffac00720b */ /* 0x000fe40003f4d000 */
[----:B------:R-:W-:-:S02]  /*c070*/  FSEL R172, R227, -INF , P1 ;  /* 0xff800000e3ac7808 */ /* 0x000fc40000800000 */
[----:B------:R-:W-:Y:S02]  /*c080*/  FSEL R2, R0, -INF , P3 ;  /* 0xff80000000027808 */ /* 0x000fe40001800000 */
[----:B------:R-:W-:Y:S02]  /*c090*/  FSETP.NEU.AND P4, PT, R206, RZ, PT ;  /* 0x000000ffce00720b */ /* 0x000fe40003f8d000 */
[----:B------:R-:W-:Y:S02]  /*c0a0*/  FSEL R173, R228, -INF , P0 ;  /* 0xff800000e4ad7808 */ /* 0x000fe40000000000 */
[----:B------:R-:W-:Y:S02]  /*c0b0*/  FSETP.NEU.AND P1, PT, R170, RZ, PT ;  /* 0x000000ffaa00720b */ /* 0x000fe40003f2d000 */
[----:B------:R-:W-:Y:S01]  /*c0c0*/  FSETP.NEU.AND P0, PT, R168, RZ, PT ;  /* 0x000000ffa800720b */ /* 0x000fe20003f0d000 */
[----:B-1----:R-:W-:Y:S01]  /*c0d0*/  FFMA R13, R172, 0.69314718246459960938, R3 ;  /* 0x3f317218ac0d7823 */ /* 0x002fe20000000003 */
[----:B------:R-:W-:Y:S01]  /*c0e0*/  FSEL R169, R169, -INF , P4 ;  /* 0xff800000a9a97808 */ /* 0x000fe20002000000 */
[----:B--2---:R-:W-:Y:S01]  /*c0f0*/  FFMA R15, R2, 0.69314718246459960938, R5 ;  /* 0x3f317218020f7823 */ /* 0x004fe20000000005 */
[----:B------:R-:W-:-:S02]  /*c100*/  FSEL R0, R171, -INF , P2 ;  /* 0xff800000ab007808 */ /* 0x000fc40001000000 */
[----:B------:R-:W-:Y:S02]  /*c110*/  FSEL R3, R212, -INF , P1 ;  /* 0xff800000d4037808 */ /* 0x000fe40000800000 */
[----:B------:R-:W-:Y:S01]  /*c120*/  FSEL R2, R225, -INF , P0 ;  /* 0xff800000e1027808 */ /* 0x000fe20000000000 */
[----:B------:R-:W-:Y:S02]  /*c130*/  FFMA R14, R173, 0.69314718246459960938, R4 ;  /* 0x3f317218ad0e7823 */ /* 0x000fe40000000004 */
[----:B------:R-:W-:Y:S02]  /*c140*/  FFMA R4, R169, 0.69314718246459960938, R6 ;  /* 0x3f317218a9047823 */ /* 0x000fe40000000006 */
[----:B------:R-:W-:Y:S01]  /*c150*/  FFMA R5, R0, 0.69314718246459960938, R7 ;  /* 0x3f31721800057823 */ /* 0x000fe20000000007 */
[----:B------:R-:W-:Y:S01]  /*c160*/  LOP3.LUT R0, R239, 0x70, RZ, 0xc0, !PT ;  /* 0x00000070ef007812 */ /* 0x000fe200078ec0ff */
[----:B------:R-:W-:Y:S02]  /*c170*/  FFMA R6, R3, 0.69314718246459960938, R8 ;  /* 0x3f31721803067823 */ /* 0x000fe40000000008 */
[----:B------:R-:W-:-:S02]  /*c180*/  FFMA R7, R2, 0.69314718246459960938, R9 ;  /* 0x3f31721802077823 */ /* 0x000fc40000000009 */
[----:B------:R3:W-:Y:S04]  /*c190*/  STS.128 [R0], R12 ;  /* 0x0000000c00007388 */ /* 0x0007e80000000c00 */
[----:B------:R3:W-:Y:S04]  /*c1a0*/  STS.128 [R0+0x80], R4 ;  /* 0x0000800400007388 */ /* 0x0007e80000000c00 */
[----:B------:R-:W-:Y:S06]  /*c1b0*/  BAR.SYNC.DEFER_BLOCKING 0x0 ;  /* 0x0000000000007b1d */ /* 0x000fec0000010000 */
[----:B------:R-:W-:Y:S05]  /*c1c0*/  @P5 EXIT ;  /* 0x000000000000594d */ /* 0x000fea0003800000 */
[----:B---3--:R-:W0:Y:S01]  /*c1d0*/  LDS R7, [R210] ;  /* 0x00000000d2077984 */ /* 0x008e220000000800 */
[----:B------:R-:W-:Y:S01]  /*c1e0*/  IMAD R0, R237, c[0x0][0x1cc], RZ ;  /* 0x00007300ed007a24 */ /* 0x000fe200078e02ff */
[C---:B------:R-:W-:Y:S01]  /*c1f0*/  SHF.L.U32 R3, R235.reuse, 0x2, RZ ;  /* 0x00000002eb037819 */ /* 0x040fe200000006ff */
[----:B------:R-:W-:-:S03]  /*c200*/  IMAD.HI R5, R235, 0x4, RZ ;  /* 0x00000004eb057827 */ /* 0x000fc600078e02ff */
[C---:B------:R-:W-:Y:S01]  /*c210*/  SHF.L.U32 R2, R0.reuse, 0x2, RZ ;  /* 0x0000000200027819 */ /* 0x040fe200000006ff */
[----:B------:R-:W-:-:S03]  /*c220*/  IMAD.HI R0, R0, 0x4, RZ ;  /* 0x0000000400007827 */ /* 0x000fc600078e02ff */
[----:B------:R-:W-:-:S04]  /*c230*/  IADD3 R2, P0, P1, R3, c[0x0][0x180], R2 ;  /* 0x0000600003027a10 */ /* 0x000fc8000791e002 */
[----:B------:R-:W-:-:S05]  /*c240*/  IADD3.X R3, R5, c[0x0][0x184], R0, P0, P1 ;  /* 0x0000610005037a10 */ /* 0x000fca00007e2400 */
[----:B0-----:R-:W-:Y:S01]  /*c250*/  STG.E [R2.64], R7 ;  /* 0x0000000702007986 */ /* 0x001fe2000c101904 */
[----:B------:R-:W-:Y:S05]  /*c260*/  EXIT ;  /* 0x000000000000794d */ /* 0x000fea0003800000 */
.L_x_2:
[----:B------:R-:W-:-:S00]  /*c270*/  BRA `(.L_x_2) ;  /* 0xfffffff000007947 */ /* 0x000fc0000383ffff */
[----:B------:R-:W-:-:S00]  /*c280*/  NOP ;  /* 0x0000000000007918 */ /* 0x000fc00000000000 */
[----:B------:R-:W-:-:S00]  /*c290*/  NOP ;  /* 0x0000000000007918 */ /* 0x000fc00000000000 */
[----:B------:R-:W-:-:S00]  /*c2a0*/  NOP ;  /* 0x0000000000007918 */ /* 0x000fc00000000000 */
[----:B------:R-:W-:-:S00]  /*c2b0*/  NOP ;  /* 0x0000000000007918 */ /* 0x000fc00000000000 */
[----:B------:R-:W-:-:S00]  /*c2c0*/  NOP ;  /* 0x0000000000007918 */ /* 0x000fc00000000000 */
[----:B------:R-:W-:-:S00]  /*c2d0*/  NOP ;  /* 0x0000000000007918 */ /* 0x000fc00000000000 */
[----:B------:R-:W-:-:S00]  /*c2e0*/  NOP ;  /* 0x0000000000007918 */ /* 0x000fc00000000000 */
[----:B------:R-:W-:-:S00]  /*c2f0*/  NOP ;  /* 0x0000000000007918 */ /* 0x000fc00000000000 */
.L_x_3:


//--------------------- .nv.global.init           --------------------------
	.section	.nv.global.init,"aw",@progbits
.nv.global.init:
	.type		_$_str,@object
	.size		_$_str,(.L_0 - _$_str)
_$_str:
        /*0000*/ 	.byte	0x5f, 0x5f, 0x43, 0x55, 0x44, 0x41, 0x5f, 0x46, 0x54, 0x5a, 0x00
.L_0:


//--------------------- .nv.shared.attn_fwd       --------------------------
	.section	.nv.shared.attn_fwd,"aw",@nobits
	.sectionflags	@""
	.align	16
